//
// Generated by NVIDIA NVVM Compiler
//
// Compiler Build ID: CL-36424714
// Cuda compilation tools, release 13.0, V13.0.88
// Based on NVVM 20.0.0
//

.version 9.0
.target sm_100
.address_size 64

	// .globl	_Z6jacobiPdS_iiii

.visible .entry _Z6jacobiPdS_iiii(
	.param .u64 .ptr .align 1 _Z6jacobiPdS_iiii_param_0,
	.param .u64 .ptr .align 1 _Z6jacobiPdS_iiii_param_1,
	.param .u32 _Z6jacobiPdS_iiii_param_2,
	.param .u32 _Z6jacobiPdS_iiii_param_3,
	.param .u32 _Z6jacobiPdS_iiii_param_4,
	.param .u32 _Z6jacobiPdS_iiii_param_5
)
{
	.reg .pred 	%p<13>;
	.reg .b32 	%r<122>;
	.reg .b64 	%rd<49>;
	.reg .b64 	%fd<37>;

	ld.param.u32 	%r39, [_Z6jacobiPdS_iiii_param_2];
	ld.param.u32 	%r40, [_Z6jacobiPdS_iiii_param_3];
	ld.param.u32 	%r44, [_Z6jacobiPdS_iiii_param_4];
	ld.param.u32 	%r117, [_Z6jacobiPdS_iiii_param_5];
	// begin inline asm
	mov.u32 %r42, %envreg2;
	// end inline asm
	cvt.u64.u32 	%rd9, %r42;
	// begin inline asm
	mov.u32 %r43, %envreg1;
	// end inline asm
	cvt.u64.u32 	%rd10, %r43;
	shl.b64 	%rd11, %rd10, 32;
	or.b64  	%rd1, %rd11, %rd9;
	mov.u32 	%r1, %nctaid.x;
	mov.u32 	%r2, %nctaid.y;
	mov.u32 	%r3, %nctaid.z;
	mul.lo.s32 	%r45, %r2, %r3;
	mul.lo.s32 	%r4, %r45, %r1;
	mov.u32 	%r5, %ntid.x;
	mov.u32 	%r6, %ntid.y;
	mul.lo.s32 	%r46, %r5, %r6;
	mov.u32 	%r7, %ntid.z;
	mul.lo.s32 	%r47, %r46, %r7;
	mul.lo.s32 	%r8, %r4, %r47;
	mov.u32 	%r9, %ctaid.x;
	mov.u32 	%r10, %ctaid.y;
	mov.u32 	%r11, %ctaid.z;
	mad.lo.s32 	%r48, %r11, %r2, %r10;
	mad.lo.s32 	%r12, %r48, %r1, %r9;
	mov.u32 	%r13, %tid.x;
	mov.u32 	%r14, %tid.y;
	mov.u32 	%r15, %tid.z;
	mad.lo.s32 	%r49, %r15, %r6, %r14;
	mad.lo.s32 	%r50, %r49, %r5, %r13;
	mad.lo.s32 	%r16, %r12, %r47, %r50;
	add.s32 	%r17, %r39, -2;
	add.s32 	%r18, %r40, -2;
	mul.lo.s32 	%r19, %r18, %r17;
	add.s32 	%r51, %r44, -2;
	mul.lo.s32 	%r52, %r19, %r51;
	div.s32 	%r53, %r52, %r8;
	mul.lo.s32 	%r54, %r53, %r8;
	sub.s32 	%r55, %r52, %r54;
	setp.gt.s32 	%p1, %r55, %r16;
	selp.u32 	%r56, 1, 0, %p1;
	add.s32 	%r20, %r53, %r56;
	setp.lt.s32 	%p2, %r117, 1;
	@%p2 bra 	$L__BB0_14;
	ld.param.u64 	%rd46, [_Z6jacobiPdS_iiii_param_1];
	ld.param.u64 	%rd45, [_Z6jacobiPdS_iiii_param_0];
	cvta.to.global.u64 	%rd47, %rd45;
	cvta.to.global.u64 	%rd48, %rd46;
	mul.lo.s32 	%r21, %r40, %r39;
	add.s32 	%r57, %r13, %r14;
	or.b32  	%r22, %r57, %r15;
	add.s32 	%r58, %r9, %r10;
	neg.s32 	%r59, %r11;
	setp.eq.s32 	%p3, %r58, %r59;
	sub.s32 	%r60, -2147483647, %r4;
	selp.b32 	%r23, %r60, 1, %p3;
	add.s32 	%r61, %r3, %r11;
	mad.lo.s32 	%r62, %r2, %r61, %r10;
	mad.lo.s32 	%r63, %r1, %r62, %r9;
	mad.lo.s32 	%r64, %r7, %r63, %r15;
	mad.lo.s32 	%r65, %r6, %r64, %r14;
	mad.lo.s32 	%r24, %r5, %r65, %r13;
	mul.lo.s32 	%r66, %r7, %r6;
	mul.lo.s32 	%r67, %r66, %r5;
	mul.lo.s32 	%r68, %r67, %r3;
	mul.lo.s32 	%r69, %r68, %r2;
	mul.lo.s32 	%r70, %r69, %r1;
	shl.b32 	%r25, %r70, 1;
	mad.lo.s32 	%r71, %r7, %r12, %r15;
	mad.lo.s32 	%r72, %r6, %r71, %r14;
	mad.lo.s32 	%r26, %r5, %r72, %r13;
	mul.wide.s32 	%rd34, %r39, 8;
$L__BB0_2:
	mov.u64 	%rd4, %rd47;
	setp.lt.s32 	%p4, %r20, 1;
	@%p4 bra 	$L__BB0_8;
	setp.eq.s32 	%p5, %r20, 1;
	mov.b32 	%r121, 0;
	@%p5 bra 	$L__BB0_6;
	and.b32  	%r74, %r20, 2147483646;
	neg.s32 	%r120, %r74;
	mov.u32 	%r118, %r26;
	mov.u32 	%r119, %r24;
$L__BB0_5:
	and.b32  	%r121, %r20, 2147483646;
	div.s32 	%r75, %r118, %r17;
	mul.lo.s32 	%r76, %r75, %r17;
	sub.s32 	%r77, %r118, %r76;
	rem.s32 	%r78, %r75, %r18;
	div.s32 	%r79, %r118, %r19;
	mad.lo.s32 	%r80, %r40, %r79, %r40;
	add.s32 	%r81, %r78, %r80;
	mad.lo.s32 	%r82, %r39, %r81, %r39;
	add.s32 	%r83, %r77, %r82;
	add.s32 	%r84, %r83, 1;
	mul.wide.s32 	%rd12, %r84, 8;
	add.s64 	%rd13, %rd4, %rd12;
	ld.global.f64 	%fd1, [%rd13+8];
	ld.global.f64 	%fd2, [%rd13+-8];
	add.f64 	%fd3, %fd1, %fd2;
	mul.wide.s32 	%rd14, %r39, 8;
	add.s64 	%rd15, %rd13, %rd14;
	ld.global.f64 	%fd4, [%rd15];
	add.f64 	%fd5, %fd3, %fd4;
	sub.s32 	%r85, %r84, %r39;
	mul.wide.s32 	%rd16, %r85, 8;
	add.s64 	%rd17, %rd4, %rd16;
	ld.global.f64 	%fd6, [%rd17];
	add.f64 	%fd7, %fd5, %fd6;
	mul.wide.s32 	%rd18, %r21, 8;
	add.s64 	%rd19, %rd13, %rd18;
	ld.global.f64 	%fd8, [%rd19];
	add.f64 	%fd9, %fd7, %fd8;
	sub.s32 	%r86, %r84, %r21;
	mul.wide.s32 	%rd20, %r86, 8;
	add.s64 	%rd21, %rd4, %rd20;
	ld.global.f64 	%fd10, [%rd21];
	add.f64 	%fd11, %fd9, %fd10;
	mul.f64 	%fd12, %fd11, 0d3FC5555555555555;
	add.s64 	%rd22, %rd48, %rd12;
	st.global.f64 	[%rd22], %fd12;
	div.s32 	%r87, %r119, %r17;
	mul.lo.s32 	%r88, %r87, %r17;
	sub.s32 	%r89, %r119, %r88;
	rem.s32 	%r90, %r87, %r18;
	div.s32 	%r91, %r119, %r19;
	mad.lo.s32 	%r92, %r40, %r91, %r40;
	add.s32 	%r93, %r90, %r92;
	mad.lo.s32 	%r94, %r39, %r93, %r39;
	add.s32 	%r95, %r89, %r94;
	add.s32 	%r96, %r95, 1;
	mul.wide.s32 	%rd23, %r96, 8;
	add.s64 	%rd24, %rd4, %rd23;
	ld.global.f64 	%fd13, [%rd24+8];
	ld.global.f64 	%fd14, [%rd24+-8];
	add.f64 	%fd15, %fd13, %fd14;
	add.s64 	%rd25, %rd24, %rd14;
	ld.global.f64 	%fd16, [%rd25];
	add.f64 	%fd17, %fd15, %fd16;
	sub.s32 	%r97, %r96, %r39;
	mul.wide.s32 	%rd26, %r97, 8;
	add.s64 	%rd27, %rd4, %rd26;
	ld.global.f64 	%fd18, [%rd27];
	add.f64 	%fd19, %fd17, %fd18;
	add.s64 	%rd28, %rd24, %rd18;
	ld.global.f64 	%fd20, [%rd28];
	add.f64 	%fd21, %fd19, %fd20;
	sub.s32 	%r98, %r96, %r21;
	mul.wide.s32 	%rd29, %r98, 8;
	add.s64 	%rd30, %rd4, %rd29;
	ld.global.f64 	%fd22, [%rd30];
	add.f64 	%fd23, %fd21, %fd22;
	mul.f64 	%fd24, %fd23, 0d3FC5555555555555;
	add.s64 	%rd31, %rd48, %rd23;
	st.global.f64 	[%rd31], %fd24;
	add.s32 	%r120, %r120, 2;
	add.s32 	%r119, %r119, %r25;
	add.s32 	%r118, %r118, %r25;
	setp.ne.s32 	%p6, %r120, 0;
	@%p6 bra 	$L__BB0_5;
$L__BB0_6:
	and.b32  	%r99, %r20, 1;
	setp.eq.b32 	%p7, %r99, 1;
	not.pred 	%p8, %p7;
	@%p8 bra 	$L__BB0_8;
	mad.lo.s32 	%r100, %r121, %r8, %r16;
	div.s32 	%r101, %r100, %r17;
	mul.lo.s32 	%r102, %r101, %r17;
	sub.s32 	%r103, %r100, %r102;
	rem.s32 	%r104, %r101, %r18;
	div.s32 	%r105, %r100, %r19;
	mad.lo.s32 	%r106, %r40, %r105, %r40;
	add.s32 	%r107, %r104, %r106;
	mad.lo.s32 	%r108, %r39, %r107, %r39;
	add.s32 	%r109, %r103, %r108;
	add.s32 	%r110, %r109, 1;
	mul.wide.s32 	%rd32, %r110, 8;
	add.s64 	%rd33, %rd4, %rd32;
	ld.global.f64 	%fd25, [%rd33+8];
	ld.global.f64 	%fd26, [%rd33+-8];
	add.f64 	%fd27, %fd25, %fd26;
	add.s64 	%rd35, %rd33, %rd34;
	ld.global.f64 	%fd28, [%rd35];
	add.f64 	%fd29, %fd27, %fd28;
	sub.s32 	%r111, %r110, %r39;
	mul.wide.s32 	%rd36, %r111, 8;
	add.s64 	%rd37, %rd4, %rd36;
	ld.global.f64 	%fd30, [%rd37];
	add.f64 	%fd31, %fd29, %fd30;
	mul.wide.s32 	%rd38, %r21, 8;
	add.s64 	%rd39, %rd33, %rd38;
	ld.global.f64 	%fd32, [%rd39];
	add.f64 	%fd33, %fd31, %fd32;
	sub.s32 	%r112, %r110, %r21;
	mul.wide.s32 	%rd40, %r112, 8;
	add.s64 	%rd41, %rd4, %rd40;
	ld.global.f64 	%fd34, [%rd41];
	add.f64 	%fd35, %fd33, %fd34;
	mul.f64 	%fd36, %fd35, 0d3FC5555555555555;
	add.s64 	%rd42, %rd48, %rd32;
	st.global.f64 	[%rd42], %fd36;
$L__BB0_8:
	setp.ne.s64 	%p9, %rd1, 0;
	@%p9 bra 	$L__BB0_10;
	// begin inline asm
	trap;
	// end inline asm
$L__BB0_10:
	setp.ne.s32 	%p10, %r22, 0;
	barrier.sync 	0;
	@%p10 bra 	$L__BB0_13;
	add.s64 	%rd43, %rd1, 4;
	// begin inline asm
	atom.add.release.gpu.u32 %r113,[%rd43],%r23;
	// end inline asm
$L__BB0_12:
	// begin inline asm
	ld.acquire.gpu.u32 %r115,[%rd43];
	// end inline asm
	xor.b32  	%r116, %r115, %r113;
	setp.gt.s32 	%p11, %r116, -1;
	@%p11 bra 	$L__BB0_12;
$L__BB0_13:
	barrier.sync 	0;
	setp.gt.u32 	%p12, %r117, 1;
	add.s32 	%r117, %r117, -1;
	mov.u64 	%rd47, %rd48;
	mov.u64 	%rd48, %rd4;
	@%p12 bra 	$L__BB0_2;
$L__BB0_14:
	ret;

}


// ===== COMPILED SASS (sm_100) =====

	.target	sm_100

	.elftype	@"ET_EXEC"


//--------------------- .note.nv.tkinfo           --------------------------
	.section	.note.nv.tkinfo,"",@"SHT_NOTE"
	.sectionflags	@"SHF_NOTE_NV_TKINFO"
	.tkinfo
        /*0018*/ 	.word	0x00000002
        /*0030*/ 	.string	""
        /*0030*/ 	.string	"ptxas"
        /*0030*/ 	.string	"Cuda compilation tools, release 13.0, V13.0.88"
        /*0030*/ 	.string	"Build cuda_13.0.r13.0/compiler.36424714_0"
        /*0030*/ 	.string	"-arch sm_100 -m 64 "



//--------------------- .note.nv.cuinfo           --------------------------
	.section	.note.nv.cuinfo,"",@"SHT_NOTE"
	.sectionflags	@"SHF_NOTE_NV_CUINFO"
        /*0018*/ 	.short	0x0002
        /*001a*/ 	.short	0x0064
        /*001c*/ 	.short	0x0082
	.zero		2


//--------------------- .nv.info                  --------------------------
	.section	.nv.info,"",@"SHT_CUDA_INFO"
	.align	4


	//----- nvinfo : EIATTR_REGCOUNT
	.align		4
        /*0000*/ 	.byte	0x04, 0x2f
        /*0002*/ 	.short	(.L_1 - .L_0)
	.align		4
.L_0:
        /*0004*/ 	.word	index@(_Z6jacobiPdS_iiii)
        /*0008*/ 	.word	0x00000020


	//----- nvinfo : EIATTR_FRAME_SIZE
	.align		4
.L_1:
        /*000c*/ 	.byte	0x04, 0x11
        /*000e*/ 	.short	(.L_3 - .L_2)
	.align		4
.L_2:
        /*0010*/ 	.word	index@(_Z6jacobiPdS_iiii)
        /*0014*/ 	.word	0x00000000


	//----- nvinfo : EIATTR_MIN_STACK_SIZE
	.align		4
.L_3:
        /*0018*/ 	.byte	0x04, 0x12
        /*001a*/ 	.short	(.L_5 - .L_4)
	.align		4
.L_4:
        /*001c*/ 	.word	index@(_Z6jacobiPdS_iiii)
        /*0020*/ 	.word	0x00000000
.L_5:


//--------------------- .nv.compat                --------------------------
	.section	.nv.compat,"",@"SHT_CUDA_COMPAT_INFO"
	.align	4
        /*0000*/ 	.byte	0x02, 0x09, 0x00, 0x00, 0x02, 0x02, 0x01, 0x00, 0x02, 0x05, 0x05, 0x00, 0x03, 0x07, 0x01, 0x01
        /*0010*/ 	.byte	0x02, 0x03, 0x00, 0x00, 0x02, 0x06, 0x01, 0x00, 0x04, 0x0b, 0x08, 0x00, 0x01, 0x00, 0x00, 0x00
        /*0020*/ 	.byte	0x00, 0x00, 0x00, 0x00


//--------------------- .nv.info._Z6jacobiPdS_iiii --------------------------
	.section	.nv.info._Z6jacobiPdS_iiii,"",@"SHT_CUDA_INFO"
	.sectionflags	@""
	.align	4


	//----- nvinfo : EIATTR_CUDA_API_VERSION
	.align		4
        /*0000*/ 	.byte	0x04, 0x37
        /*0002*/ 	.short	(.L_7 - .L_6)
.L_6:
        /*0004*/ 	.word	0x00000082


	//----- nvinfo : EIATTR_KPARAM_INFO
	.align		4
.L_7:
        /*0008*/ 	.byte	0x04, 0x17
        /*000a*/ 	.short	(.L_9 - .L_8)
.L_8:
        /*000c*/ 	.word	0x00000000
        /*0010*/ 	.short	0x0005
        /*0012*/ 	.short	0x001c
        /*0014*/ 	.byte	0x00, 0xf0, 0x11, 0x00


	//----- nvinfo : EIATTR_KPARAM_INFO
	.align		4
.L_9:
        /*0018*/ 	.byte	0x04, 0x17
        /*001a*/ 	.short	(.L_11 - .L_10)
.L_10:
        /*001c*/ 	.word	0x00000000
        /*0020*/ 	.short	0x0004
        /*0022*/ 	.short	0x0018
        /*0024*/ 	.byte	0x00, 0xf0, 0x11, 0x00


	//----- nvinfo : EIATTR_KPARAM_INFO
	.align		4
.L_11:
        /*0028*/ 	.byte	0x04, 0x17
        /*002a*/ 	.short	(.L_13 - .L_12)
.L_12:
        /*002c*/ 	.word	0x00000000
        /*0030*/ 	.short	0x0003
        /*0032*/ 	.short	0x0014
        /*0034*/ 	.byte	0x00, 0xf0, 0x11, 0x00


	//----- nvinfo : EIATTR_KPARAM_INFO
	.align		4
.L_13:
        /*0038*/ 	.byte	0x04, 0x17
        /*003a*/ 	.short	(.L_15 - .L_14)
.L_14:
        /*003c*/ 	.word	0x00000000
        /*0040*/ 	.short	0x0002
        /*0042*/ 	.short	0x0010
        /*0044*/ 	.byte	0x00, 0xf0, 0x11, 0x00


	//----- nvinfo : EIATTR_KPARAM_INFO
	.align		4
.L_15:
        /*0048*/ 	.byte	0x04, 0x17
        /*004a*/ 	.short	(.L_17 - .L_16)
.L_16:
        /*004c*/ 	.word	0x00000000
        /*0050*/ 	.short	0x0001
        /*0052*/ 	.short	0x0008
        /*0054*/ 	.byte	0x00, 0xf5, 0x21, 0x00


	//----- nvinfo : EIATTR_KPARAM_INFO
	.align		4
.L_17:
        /*0058*/ 	.byte	0x04, 0x17
        /*005a*/ 	.short	(.L_19 - .L_18)
.L_18:
        /*005c*/ 	.word	0x00000000
        /*0060*/ 	.short	0x0000
        /*0062*/ 	.short	0x0000
        /*0064*/ 	.byte	0x00, 0xf5, 0x21, 0x00


	//----- nvinfo : EIATTR_SPARSE_MMA_MASK
	.align		4
.L_19:
        /*0068*/ 	.byte	0x03, 0x50
        /*006a*/ 	.short	0x0000


	//----- nvinfo : EIATTR_MAXREG_COUNT
	.align		4
        /*006c*/ 	.byte	0x03, 0x1b
        /*006e*/ 	.short	0x00ff


	//----- nvinfo : EIATTR_NUM_BARRIERS
	.align		4
        /*0070*/ 	.byte	0x02, 0x4c
        /*0072*/ 	.byte	0x01
	.zero		1


	//----- nvinfo : EIATTR_MERCURY_ISA_VERSION
	.align		4
        /*0074*/ 	.byte	0x03, 0x5f
        /*0076*/ 	.short	0x0101


	//----- nvinfo : EIATTR_INT_WARP_WIDE_INSTR_OFFSETS
	.align		4
        /*0078*/ 	.byte	0x04, 0x31
        /*007a*/ 	.short	(.L_21 - .L_20)


	//   ....[0]....
.L_20:
        /*007c*/ 	.word	0x00001a50


	//   ....[1]....
        /*0080*/ 	.word	0x00001b10


	//----- nvinfo : EIATTR_COOP_GROUP_MASK_REGIDS
	.align		4
.L_21:
        /*0084*/ 	.byte	0x04, 0x29
        /*0086*/ 	.short	(.L_23 - .L_22)


	//   ....[0]....
.L_22:
        /*0088*/ 	.word	0xffffffff


	//   ....[1]....
        /*008c*/ 	.word	0xffffffff


	//   ....[2]....
        /*0090*/ 	.word	0x05000008


	//   ....[3]....
        /*0094*/ 	.word	0x05000008


	//----- nvinfo : EIATTR_COOP_GROUP_INSTR_OFFSETS
	.align		4
.L_23:
        /*0098*/ 	.byte	0x04, 0x28
        /*009a*/ 	.short	(.L_25 - .L_24)


	//   ....[0]....
.L_24:
        /*009c*/ 	.word	0x00001a10


	//   ....[1]....
        /*00a0*/ 	.word	0x00001bc0


	//   ....[2]....
        /*00a4*/ 	.word	0x00001cd0


	//   ....[3]....
        /*00a8*/ 	.word	0x00001d90


	//----- nvinfo : EIATTR_VRC_CTA_INIT_COUNT
	.align		4
.L_25:
        /*00ac*/ 	.byte	0x02, 0x4a
	.zero		1
	.zero		1


	//----- nvinfo : EIATTR_EXIT_INSTR_OFFSETS
	.align		4
        /*00b0*/ 	.byte	0x04, 0x1c
        /*00b2*/ 	.short	(.L_27 - .L_26)


	//   ....[0]....
.L_26:
        /*00b4*/ 	.word	0x000003b0


	//   ....[1]....
        /*00b8*/ 	.word	0x00001c40


	//----- nvinfo : EIATTR_CRS_STACK_SIZE
	.align		4
.L_27:
        /*00bc*/ 	.byte	0x04, 0x1e
        /*00be*/ 	.short	(.L_29 - .L_28)
.L_28:
        /*00c0*/ 	.word	0x00000000


	//----- nvinfo : EIATTR_CBANK_PARAM_SIZE
	.align		4
.L_29:
        /*00c4*/ 	.byte	0x03, 0x19
        /*00c6*/ 	.short	0x0020


	//----- nvinfo : EIATTR_PARAM_CBANK
	.align		4
        /*00c8*/ 	.byte	0x04, 0x0a
        /*00ca*/ 	.short	(.L_31 - .L_30)
	.align		4
.L_30:
        /*00cc*/ 	.word	index@(.nv.constant0._Z6jacobiPdS_iiii)
        /*00d0*/ 	.short	0x0380
        /*00d2*/ 	.short	0x0020


	//----- nvinfo : EIATTR_SW_WAR
	.align		4
.L_31:
        /*00d4*/ 	.byte	0x04, 0x36
        /*00d6*/ 	.short	(.L_33 - .L_32)
.L_32:
        /*00d8*/ 	.word	0x00000008
.L_33:


//--------------------- .nv.callgraph             --------------------------
	.section	.nv.callgraph,"",@"SHT_CUDA_CALLGRAPH"
	.align	4
	.sectionentsize	8
	.align		4
        /*0000*/ 	.word	0x00000000
	.align		4
        /*0004*/ 	.word	0xffffffff
	.align		4
        /*0008*/ 	.word	0x00000000
	.align		4
        /*000c*/ 	.word	0xfffffffe
	.align		4
        /*0010*/ 	.word	0x00000000
	.align		4
        /*0014*/ 	.word	0xfffffffd
	.align		4
        /*0018*/ 	.word	0x00000000
	.align		4
        /*001c*/ 	.word	0xfffffffc


//--------------------- .text._Z6jacobiPdS_iiii   --------------------------
	.section	.text._Z6jacobiPdS_iiii,"ax",@progbits
	.align	128
        .global         _Z6jacobiPdS_iiii
        .type           _Z6jacobiPdS_iiii,@function
        .size           _Z6jacobiPdS_iiii,(.L_x_20 - _Z6jacobiPdS_iiii)
        .other          _Z6jacobiPdS_iiii,@"STO_CUDA_ENTRY STV_DEFAULT"
_Z6jacobiPdS_iiii:
.text._Z6jacobiPdS_iiii:
[----:B------:R-:W-:Y:S01]  /*0000*/  LDC R1, c[0x0][0x37c] ;  /* 0x0000df00ff017b82 */ /* 0x000fe20000000800 */
[----:B------:R-:W0:Y:S01]  /*0010*/  LDCU UR9, c[0x0][0x370] ;  /* 0x00006e00ff0977ac */ /* 0x000e220008000800 */
[----:B------:R-:W1:Y:S06]  /*0020*/  S2R R6, SR_TID.Y ;  /* 0x0000000000067919 */ /* 0x000e6c0000002200 */
[----:B------:R-:W-:Y:S01]  /*0030*/  S2UR UR13, SR_CTAID.Y ;  /* 0x00000000000d79c3 */ /* 0x000fe20000002600 */
[----:B------:R-:W2:Y:S01]  /*0040*/  LDCU UR10, c[0x0][0x374] ;  /* 0x00006e80ff0a77ac */ /* 0x000ea20008000800 */
[----:B------:R-:W1:Y:S01]  /*0050*/  S2R R8, SR_TID.Z ;  /* 0x0000000000087919 */ /* 0x000e620000002300 */
[----:B------:R-:W2:Y:S05]  /*0060*/  LDCU UR11, c[0x0][0x378] ;  /* 0x00006f00ff0b77ac */ /* 0x000eaa0008000800 */
[----:B------:R-:W3:Y:S01]  /*0070*/  S2UR UR7, SR_CTAID.Z ;  /* 0x00000000000779c3 */ /* 0x000ee20000002700 */
[----:B------:R-:W4:Y:S01]  /*0080*/  LDCU UR20, c[0x0][0x360] ;  /* 0x00006c00ff1477ac */ /* 0x000f220008000800 */
[----:B------:R-:W4:Y:S06]  /*0090*/  LDCU UR21, c[0x0][0x364] ;  /* 0x00006c80ff1577ac */ /* 0x000f2c0008000800 */
[----:B------:R-:W5:Y:S01]  /*00a0*/  S2UR UR12, SR_CTAID.X ;  /* 0x00000000000c79c3 */ /* 0x000f620000002500 */
[----:B------:R-:W3:Y:S01]  /*00b0*/  LDCU UR8, c[0x0][0x368] ;  /* 0x00006d00ff0877ac */ /* 0x000ee20008000800 */
[----:B------:R-:W1:Y:S01]  /*00c0*/  LDCU.64 UR14, c[0x0][0x390] ;  /* 0x00007200ff0e77ac */ /* 0x000e620008000a00 */
[----:B--2---:R-:W-:Y:S01]  /*00d0*/  UIMAD UR4, UR10, UR11, URZ ;  /* 0x0000000b0a0472a4 */ /* 0x004fe2000f8e02ff */
[----:B------:R-:W2:Y:S01]  /*00e0*/  LDCU UR6, c[0x0][0x398] ;  /* 0x00007300ff0677ac */ /* 0x000ea20008000800 */
[----:B----4-:R-:W-:-:S02]  /*00f0*/  UIMAD UR5, UR20, UR21, URZ ;  /* 0x00000015140572a4 */ /* 0x010fc4000f8e02ff */
[----:B0-----:R-:W-:Y:S02]  /*0100*/  UIMAD UR4, UR4, UR9, URZ ;  /* 0x00000009040472a4 */ /* 0x001fe4000f8e02ff */
[----:B---3--:R-:W-:-:S04]  /*0110*/  UIMAD UR5, UR5, UR8, URZ ;  /* 0x00000008050572a4 */ /* 0x008fc8000f8e02ff */
[----:B------:R-:W-:Y:S02]  /*0120*/  UIMAD UR16, UR4, UR5, URZ ;  /* 0x00000005041072a4 */ /* 0x000fe4000f8e02ff */
[----:B-1----:R-:W-:Y:S02]  /*0130*/  UIADD3 UR17, UPT, UPT, UR14, -0x2, URZ ;  /* 0xfffffffe0e117890 */ /* 0x002fe4000fffe0ff */
[----:B------:R-:W-:Y:S02]  /*0140*/  UIADD3 UR18, UPT, UPT, UR15, -0x2, URZ ;  /* 0xfffffffe0f127890 */ /* 0x000fe4000fffe0ff */
[----:B------:R-:W-:Y:S01]  /*0150*/  IABS R5, UR16 ;  /* 0x0000001000057c13 */ /* 0x000fe20008000000 */
[----:B--2---:R-:W-:Y:S02]  /*0160*/  UIADD3 UR6, UPT, UPT, UR6, -0x2, URZ ;  /* 0xfffffffe06067890 */ /* 0x004fe4000fffe0ff */
[----:B------:R-:W-:Y:S01]  /*0170*/  UIMAD UR19, UR17, UR18, URZ ;  /* 0x00000012111372a4 */ /* 0x000fe2000f8e02ff */
[----:B------:R-:W0:Y:S03]  /*0180*/  I2F.RP R0, R5 ;  /* 0x0000000500007306 */ /* 0x000e260000209400 */
[----:B------:R-:W-:Y:S01]  /*0190*/  IMAD.U32 R4, RZ, RZ, UR6 ;  /* 0x00000006ff047e24 */ /* 0x000fe2000f8e00ff */
[----:B------:R-:W-:-:S03]  /*01a0*/  UIMAD UR6, UR10, UR7, UR13 ;  /* 0x000000070a0672a4 */ /* 0x000fc6000f8e020d */
[----:B------:R-:W-:Y:S01]  /*01b0*/  IMAD R4, R4, UR19, RZ ;  /* 0x0000001304047c24 */ /* 0x000fe2000f8e02ff */
[----:B-----5:R-:W-:-:S04]  /*01c0*/  UIMAD UR6, UR6, UR9, UR12 ;  /* 0x00000009060672a4 */ /* 0x020fc8000f8e020c */
[----:B------:R-:W-:Y:S01]  /*01d0*/  IABS R9, R4 ;  /* 0x0000000400097213 */ /* 0x000fe20000000000 */
[----:B0-----:R-:W0:Y:S02]  /*01e0*/  MUFU.RCP R0, R0 ;  /* 0x0000000000007308 */ /* 0x001e240000001000 */
[----:B0-----:R-:W-:-:S06]  /*01f0*/  VIADD R2, R0, 0xffffffe ;  /* 0x0ffffffe00027836 */ /* 0x001fcc0000000000 */
[----:B------:R0:W1:Y:S02]  /*0200*/  F2I.FTZ.U32.TRUNC.NTZ R3, R2 ;  /* 0x0000000200037305 */ /* 0x000064000021f000 */
[----:B0-----:R-:W-:Y:S01]  /*0210*/  IMAD.MOV.U32 R2, RZ, RZ, RZ ;  /* 0x000000ffff027224 */ /* 0x001fe200078e00ff */
[----:B-1----:R-:W-:-:S05]  /*0220*/  IADD3 R0, PT, PT, RZ, -R3, RZ ;  /* 0x80000003ff007210 */ /* 0x002fca0007ffe0ff */
[----:B------:R-:W-:Y:S01]  /*0230*/  IMAD R7, R0, R5, RZ ;  /* 0x0000000500077224 */ /* 0x000fe200078e02ff */
[----:B------:R-:W-:-:S03]  /*0240*/  IABS R0, UR16 ;  /* 0x0000001000007c13 */ /* 0x000fc60008000000 */
[----:B------:R-:W-:Y:S02]  /*0250*/  IMAD.HI.U32 R2, R3, R7, R2 ;  /* 0x0000000703027227 */ /* 0x000fe400078e0002 */
[----:B------:R-:W0:Y:S02]  /*0260*/  S2R R7, SR_TID.X ;  /* 0x0000000000077919 */ /* 0x000e240000002100 */
[----:B------:R-:W-:Y:S02]  /*0270*/  IMAD.MOV R0, RZ, RZ, -R0 ;  /* 0x000000ffff007224 */ /* 0x000fe400078e0a00 */
[----:B------:R-:W-:-:S04]  /*0280*/  IMAD.HI.U32 R2, R2, R9, RZ ;  /* 0x0000000902027227 */ /* 0x000fc800078e00ff */
[----:B------:R-:W-:Y:S02]  /*0290*/  IMAD R0, R2, R0, R9 ;  /* 0x0000000002007224 */ /* 0x000fe400078e0209 */
[----:B------:R-:W1:Y:S03]  /*02a0*/  LDC R9, c[0x0][0x39c] ;  /* 0x0000e700ff097b82 */ /* 0x000e660000000800 */
[----:B------:R-:W-:-:S13]  /*02b0*/  ISETP.GT.U32.AND P1, PT, R5, R0, PT ;  /* 0x000000000500720c */ /* 0x000fda0003f24070 */
[-C--:B------:R-:W-:Y:S01]  /*02c0*/  @!P1 IADD3 R0, PT, PT, R0, -R5.reuse, RZ ;  /* 0x8000000500009210 */ /* 0x080fe20007ffe0ff */
[----:B------:R-:W-:Y:S01]  /*02d0*/  @!P1 VIADD R2, R2, 0x1 ;  /* 0x0000000102029836 */ /* 0x000fe20000000000 */
[----:B------:R-:W-:Y:S02]  /*02e0*/  ISETP.NE.AND P1, PT, RZ, UR16, PT ;  /* 0x00000010ff007c0c */ /* 0x000fe4000bf25270 */
[----:B------:R-:W-:Y:S02]  /*02f0*/  ISETP.GE.U32.AND P0, PT, R0, R5, PT ;  /* 0x000000050000720c */ /* 0x000fe40003f06070 */
[----:B------:R-:W-:-:S04]  /*0300*/  LOP3.LUT R0, R4, UR16, RZ, 0x3c, !PT ;  /* 0x0000001004007c12 */ /* 0x000fc8000f8e3cff */
[----:B------:R-:W-:Y:S01]  /*0310*/  ISETP.GE.AND P2, PT, R0, RZ, PT ;  /* 0x000000ff0000720c */ /* 0x000fe20003f46270 */
[----:B------:R-:W-:-:S04]  /*0320*/  IMAD R0, R8, UR21, R6 ;  /* 0x0000001508007c24 */ /* 0x000fc8000f8e0206 */
[----:B0-----:R-:W-:Y:S02]  /*0330*/  IMAD R0, R0, UR20, R7 ;  /* 0x0000001400007c24 */ /* 0x001fe4000f8e0207 */
[----:B------:R-:W-:Y:S01]  /*0340*/  @P0 VIADD R2, R2, 0x1 ;  /* 0x0000000102020836 */ /* 0x000fe20000000000 */
[----:B-1----:R-:W-:Y:S01]  /*0350*/  ISETP.GE.AND P0, PT, R9, 0x1, PT ;  /* 0x000000010900780c */ /* 0x002fe20003f06270 */
[----:B------:R-:W-:-:S03]  /*0360*/  IMAD.U32 R9, RZ, RZ, UR6 ;  /* 0x00000006ff097e24 */ /* 0x000fc6000f8e00ff */
[----:B------:R-:W-:-:S05]  /*0370*/  MOV R3, R2 ;  /* 0x0000000200037202 */ /* 0x000fca0000000f00 */
[----:B------:R-:W-:Y:S01]  /*0380*/  @!P2 IMAD.MOV R3, RZ, RZ, -R3 ;  /* 0x000000ffff03a224 */ /* 0x000fe200078e0a03 */
[----:B------:R-:W-:-:S04]  /*0390*/  @!P1 LOP3.LUT R3, RZ, UR16, RZ, 0x33, !PT ;  /* 0x00000010ff039c12 */ /* 0x000fc8000f8e33ff */
[----:B------:R-:W-:Y:S01]  /*03a0*/  IADD3 R5, PT, PT, -R3, RZ, RZ ;  /* 0x000000ff03057210 */ /* 0x000fe20007ffe1ff */
[----:B------:R-:W-:Y:S06]  /*03b0*/  @!P0 EXIT ;  /* 0x000000000000894d */ /* 0x000fec0003800000 */
[----:B------:R-:W0:Y:S01]  /*03c0*/  LDC R11, c[0x0][0x368] ;  /* 0x0000da00ff0b7b82 */ /* 0x000e220000000800 */
[----:B------:R-:W-:Y:S01]  /*03d0*/  IMAD R0, R9, UR5, R0 ;  /* 0x0000000509007c24 */ /* 0x000fe2000f8e0200 */
[----:B------:R-:W-:Y:S01]  /*03e0*/  UIMAD UR5, UR14, UR15, URZ ;  /* 0x0000000f0e0572a4 */ /* 0x000fe2000f8e02ff */
[----:B------:R-:W-:Y:S01]  /*03f0*/  IMAD R5, R5, UR16, R4 ;  /* 0x0000001005057c24 */ /* 0x000fe2000f8e0204 */
[----:B------:R-:W-:Y:S01]  /*0400*/  UIADD3 UR15, UPT, UPT, -UR7, URZ, URZ ;  /* 0x000000ff070f7290 */ /* 0x000fe2000fffe1ff */
[----:B------:R-:W-:Y:S01]  /*0410*/  VIADD R2, R3, 0x1 ;  /* 0x0000000103027836 */ /* 0x000fe20000000000 */
[----:B------:R-:W-:Y:S02]  /*0420*/  UIADD3 UR7, UPT, UPT, UR11, UR7, URZ ;  /* 0x000000070b077290 */ /* 0x000fe4000fffe0ff */
[----:B------:R-:W-:Y:S01]  /*0430*/  ISETP.GT.AND P0, PT, R5, R0, PT ;  /* 0x000000000500720c */ /* 0x000fe20003f04270 */
[----:B------:R-:W1:Y:S01]  /*0440*/  LDCU UR22, c[0x0][0x39c] ;  /* 0x00007380ff1677ac */ /* 0x000e620008000800 */
[----:B------:R-:W2:Y:S01]  /*0450*/  LDCU.64 UR24, c[0x0][0x380] ;  /* 0x00007000ff1877ac */ /* 0x000ea20008000a00 */
[----:B------:R-:W3:Y:S01]  /*0460*/  LDCU.64 UR26, c[0x0][0x388] ;  /* 0x00007100ff1a77ac */ /* 0x000ee20008000a00 */
[----:B------:R-:W-:-:S09]  /*0470*/  UIMAD UR7, UR7, UR10, UR13 ;  /* 0x0000000a070772a4 */ /* 0x000fd2000f8e020d */
[----:B------:R-:W-:Y:S01]  /*0480*/  @!P0 IMAD.MOV R2, RZ, RZ, R3 ;  /* 0x000000ffff028224 */ /* 0x000fe200078e0203 */
[----:B------:R-:W-:Y:S01]  /*0490*/  UIMAD UR8, UR21, UR8, URZ ;  /* 0x00000008150872a4 */ /* 0x000fe2000f8e02ff */
[----:B0-----:R-:W-:Y:S01]  /*04a0*/  IMAD R5, R11, UR6, R8 ;  /* 0x000000060b057c24 */ /* 0x001fe2000f8e0208 */
[----:B------:R-:W-:Y:S01]  /*04b0*/  UIMAD UR7, UR7, UR9, UR12 ;  /* 0x00000009070772a4 */ /* 0x000fe2000f8e020c */
[----:B------:R-:W-:Y:S01]  /*04c0*/  IADD3 R3, PT, PT, R7, R6, RZ ;  /* 0x0000000607037210 */ /* 0x000fe20007ffe0ff */
[----:B------:R-:W-:Y:S01]  /*04d0*/  UIMAD UR8, UR8, UR20, URZ ;  /* 0x00000014080872a4 */ /* 0x000fe2000f8e02ff */
[----:B------:R-:W-:Y:S01]  /*04e0*/  IMAD R5, R5, UR21, R6 ;  /* 0x0000001505057c24 */ /* 0x000fe2000f8e0206 */
[----:B------:R-:W-:Y:S01]  /*04f0*/  UIADD3 UR14, UPT, UPT, UR12, UR13, URZ ;  /* 0x0000000d0c0e7290 */ /* 0x000fe2000fffe0ff */
[----:B------:R-:W-:Y:S01]  /*0500*/  LOP3.LUT P1, RZ, R3, R8, RZ, 0xfc, !PT ;  /* 0x0000000803ff7212 */ /* 0x000fe2000782fcff */
[----:B------:R-:W-:Y:S01]  /*0510*/  IMAD R4, R11, UR7, R8 ;  /* 0x000000070b047c24 */ /* 0x000fe2000f8e0208 */
[----:B------:R-:W-:Y:S01]  /*0520*/  UIMAD UR8, UR8, UR11, URZ ;  /* 0x0000000b080872a4 */ /* 0x000fe2000f8e02ff */
[--C-:B------:R-:W-:Y:S01]  /*0530*/  IMAD R3, R5, UR20, R7.reuse ;  /* 0x0000001405037c24 */ /* 0x100fe2000f8e0207 */
[----:B------:R-:W-:Y:S01]  /*0540*/  UIADD3 UR4, UPT, UPT, -UR4, -0x7fffffff, URZ ;  /* 0x8000000104047890 */ /* 0x000fe2000fffe1ff */
[----:B------:R-:W-:Y:S01]  /*0550*/  IMAD R4, R4, UR21, R6 ;  /* 0x0000001504047c24 */ /* 0x000fe2000f8e0206 */
[----:B------:R-:W-:Y:S01]  /*0560*/  UISETP.NE.AND UP0, UPT, UR14, UR15, UPT ;  /* 0x0000000f0e00728c */ /* 0x000fe2000bf05270 */
[----:B-1----:R-:W-:Y:S01]  /*0570*/  IMAD.U32 R5, RZ, RZ, UR22 ;  /* 0x00000016ff057e24 */ /* 0x002fe2000f8e00ff */
[----:B------:R-:W-:Y:S01]  /*0580*/  UIMAD UR8, UR8, UR10, URZ ;  /* 0x0000000a080872a4 */ /* 0x000fe2000f8e02ff */
[----:B------:R-:W-:Y:S01]  /*0590*/  IMAD R4, R4, UR20, R7 ;  /* 0x0000001404047c24 */ /* 0x000fe2000f8e0207 */
[----:B--2---:R-:W-:Y:S01]  /*05a0*/  MOV R9, UR25 ;  /* 0x0000001900097c02 */ /* 0x004fe20008000f00 */
[----:B------:R-:W-:Y:S01]  /*05b0*/  IMAD.U32 R8, RZ, RZ, UR24 ;  /* 0x00000018ff087e24 */ /* 0x000fe2000f8e00ff */
[----:B------:R-:W0:Y:S01]  /*05c0*/  LDCU.64 UR12, c[0x0][0x358] ;  /* 0x00006b00ff0c77ac */ /* 0x000e220008000a00 */
[----:B---3--:R-:W-:-:S02]  /*05d0*/  IMAD.U32 R10, RZ, RZ, UR26 ;  /* 0x0000001aff0a7e24 */ /* 0x008fc4000f8e00ff */
[----:B------:R-:W-:Y:S01]  /*05e0*/  IMAD.U32 R11, RZ, RZ, UR27 ;  /* 0x0000001bff0b7e24 */ /* 0x000fe2000f8e00ff */
[----:B------:R-:W-:Y:S02]  /*05f0*/  USEL UR4, UR4, 0x1, !UP0 ;  /* 0x0000000104047887 */ /* 0x000fe4000c000000 */
[----:B------:R-:W-:-:S12]  /*0600*/  UIMAD UR8, UR8, UR9, URZ ;  /* 0x00000009080872a4 */ /* 0x000fd8000f8e02ff */
.L_x_12:
[----:B------:R-:W-:Y:S01]  /*0610*/  ISETP.GE.AND P0, PT, R2, 0x1, PT ;  /* 0x000000010200780c */ /* 0x000fe20003f06270 */
[----:B------:R-:W-:Y:S01]  /*0620*/  BSSY.RECONVERGENT B0, `(.L_x_0) ;  /* 0x0000133000007945 */ /* 0x000fe20003800200 */
[----:B------:R-:W-:Y:S01]  /*0630*/  MOV R12, R8 ;  /* 0x00000008000c7202 */ /* 0x000fe20000000f00 */
[----:B------:R-:W-:-:S10]  /*0640*/  IMAD.MOV.U32 R13, RZ, RZ, R9 ;  /* 0x000000ffff0d7224 */ /* 0x000fd400078e0009 */
[----:B------:R-:W-:Y:S05]  /*0650*/  @!P0 BRA `(.L_x_1) ;  /* 0x0000001000bc8947 */ /* 0x000fea0003800000 */
[----:B------:R-:W-:Y:S01]  /*0660*/  ISETP.NE.AND P0, PT, R2, 0x1, PT ;  /* 0x000000010200780c */ /* 0x000fe20003f05270 */
[----:B------:R-:W-:Y:S01]  /*0670*/  BSSY.RECONVERGENT B1, `(.L_x_2) ;  /* 0x00000c3000017945 */ /* 0x000fe20003800200 */
[----:B------:R-:W-:-:S11]  /*0680*/  IMAD.MOV.U32 R17, RZ, RZ, RZ ;  /* 0x000000ffff117224 */ /* 0x000fd600078e00ff */
[----:B------:R-:W-:Y:S05]  /*0690*/  @!P0 BRA `(.L_x_3) ;  /* 0x0000000c00008947 */ /* 0x000fea0003800000 */
[----:B------:R-:W-:Y:S01]  /*06a0*/  IABS R6, UR17 ;  /* 0x0000001100067c13 */ /* 0x000fe20008000000 */
[----:B------:R-:W-:Y:S01]  /*06b0*/  BSSY.RECONVERGENT B2, `(.L_x_4) ;  /* 0x00000bd000027945 */ /* 0x000fe20003800200 */
[----:B------:R-:W-:Y:S01]  /*06c0*/  LOP3.LUT R24, R2, 0x7ffffffe, RZ, 0xc0, !PT ;  /* 0x7ffffffe02187812 */ /* 0x000fe200078ec0ff */
[----:B------:R-:W-:Y:S01]  /*06d0*/  IMAD.MOV.U32 R23, RZ, RZ, R3 ;  /* 0x000000ffff177224 */ /* 0x000fe200078e0003 */
[----:B------:R-:W1:Y:S03]  /*06e0*/  I2F.RP R16, R6 ;  /* 0x0000000600107306 */ /* 0x000e660000209400 */
[----:B------:R-:W-:-:S05]  /*06f0*/  IMAD.MOV R24, RZ, RZ, -R24 ;  /* 0x000000ffff187224 */ /* 0x000fca00078e0a18 */
[----:B-1----:R-:W1:Y:S02]  /*0700*/  MUFU.RCP R16, R16 ;  /* 0x0000001000107308 */ /* 0x002e640000001000 */
[----:B-1----:R-:W-:-:S06]  /*0710*/  IADD3 R14, PT, PT, R16, 0xffffffe, RZ ;  /* 0x0ffffffe100e7810 */ /* 0x002fcc0007ffe0ff */
[----:B------:R1:W2:Y:S02]  /*0720*/  F2I.FTZ.U32.TRUNC.NTZ R15, R14 ;  /* 0x0000000e000f7305 */ /* 0x0002a4000021f000 */
[----:B-1----:R-:W-:Y:S02]  /*0730*/  HFMA2 R14, -RZ, RZ, 0, 0 ;  /* 0x00000000ff0e7431 */ /* 0x002fe400000001ff */
[----:B--2---:R-:W-:-:S04]  /*0740*/  IMAD.MOV R7, RZ, RZ, -R15 ;  /* 0x000000ffff077224 */ /* 0x004fc800078e0a0f */
[----:B------:R-:W-:-:S04]  /*0750*/  IMAD R7, R7, R6, RZ ;  /* 0x0000000607077224 */ /* 0x000fc800078e02ff */
[----:B------:R-:W-:-:S04]  /*0760*/  IMAD.HI.U32 R22, R15, R7, R14 ;  /* 0x000000070f167227 */ /* 0x000fc800078e000e */
[----:B------:R-:W-:-:S07]  /*0770*/  IMAD.MOV.U32 R7, RZ, RZ, R4 ;  /* 0x000000ffff077224 */ /* 0x000fce00078e0004 */
.L_x_5:
[----:B------:R-:W-:Y:S02]  /*0780*/  IABS R21, UR17 ;  /* 0x0000001100157c13 */ /* 0x000fe40008000000 */
[----:B-1----:R-:W-:Y:S02]  /*0790*/  IABS R16, UR17 ;  /* 0x0000001100107c13 */ /* 0x002fe40008000000 */
[----:B------:R-:W1:Y:S01]  /*07a0*/  I2F.RP R19, R21 ;  /* 0x0000001500137306 */ /* 0x000e620000209400 */
[----:B------:R-:W-:Y:S02]  /*07b0*/  IABS R18, UR18 ;  /* 0x0000001200127c13 */ /* 0x000fe40008000000 */
[----:B------:R-:W-:Y:S01]  /*07c0*/  IABS R17, R23 ;  /* 0x0000001700117213 */ /* 0x000fe20000000000 */
[----:B------:R-:W-:Y:S02]  /*07d0*/  IMAD.MOV R25, RZ, RZ, -R16 ;  /* 0x000000ffff197224 */ /* 0x000fe400078e0a10 */
[----:B------:R-:W-:-:S02]  /*07e0*/  IMAD.MOV.U32 R16, RZ, RZ, R18 ;  /* 0x000000ffff107224 */ /* 0x000fc400078e0012 */
[----:B------:R-:W-:Y:S02]  /*07f0*/  IMAD.HI.U32 R18, R22, R17, RZ ;  /* 0x0000001116127227 */ /* 0x000fe400078e00ff */
[----:B------:R-:W2:Y:S02]  /*0800*/  I2F.RP R26, R16 ;  /* 0x00000010001a7306 */ /* 0x000ea40000209400 */
[----:B------:R-:W-:-:S05]  /*0810*/  IMAD R27, R18, R25, R17 ;  /* 0x00000019121b7224 */ /* 0x000fca00078e0211 */
[----:B------:R-:W-:Y:S01]  /*0820*/  ISETP.GT.U32.AND P5, PT, R6, R27, PT ;  /* 0x0000001b0600720c */ /* 0x000fe20003fa4070 */
[----:B-1----:R-:W1:Y:S08]  /*0830*/  MUFU.RCP R19, R19 ;  /* 0x0000001300137308 */ /* 0x002e700000001000 */
[----:B--2---:R-:W-:Y:S04]  /*0840*/  MUFU.RCP R26, R26 ;  /* 0x0000001a001a7308 */ /* 0x004fe80000001000 */
[----:B------:R-:W-:-:S02]  /*0850*/  @!P5 IMAD.IADD R27, R27, 0x1, -R21 ;  /* 0x000000011b1bd824 */ /* 0x000fc400078e0a15 */
[----:B------:R-:W-:Y:S01]  /*0860*/  @!P5 VIADD R18, R18, 0x1 ;  /* 0x000000011212d836 */ /* 0x000fe20000000000 */
[----:B-1----:R-:W-:Y:S02]  /*0870*/  IADD3 R14, PT, PT, R19, 0xffffffe, RZ ;  /* 0x0ffffffe130e7810 */ /* 0x002fe40007ffe0ff */
[----:B------:R-:W-:Y:S02]  /*0880*/  ISETP.GE.U32.AND P3, PT, R27, R6, PT ;  /* 0x000000061b00720c */ /* 0x000fe40003f66070 */
[----:B------:R-:W1:Y:S01]  /*0890*/  F2I.FTZ.U32.TRUNC.NTZ R15, R14 ;  /* 0x0000000e000f7305 */ /* 0x000e62000021f000 */
[----:B------:R-:W-:-:S10]  /*08a0*/  MOV R6, R21 ;  /* 0x0000001500067202 */ /* 0x000fd40000000f00 */
[----:B------:R-:W-:Y:S02]  /*08b0*/  @P3 IADD3 R18, PT, PT, R18, 0x1, RZ ;  /* 0x0000000112123810 */ /* 0x000fe40007ffe0ff */
[----:B------:R-:W-:Y:S02]  /*08c0*/  ISETP.NE.AND P3, PT, RZ, UR17, PT ;  /* 0x00000011ff007c0c */ /* 0x000fe4000bf65270 */
[----:B-1----:R-:W-:-:S05]  /*08d0*/  IADD3 R14, PT, PT, RZ, -R15, RZ ;  /* 0x8000000fff0e7210 */ /* 0x002fca0007ffe0ff */
[----:B------:R-:W-:Y:S02]  /*08e0*/  IMAD R19, R14, R21, RZ ;  /* 0x000000150e137224 */ /* 0x000fe400078e02ff */
[----:B------:R-:W-:-:S04]  /*08f0*/  IMAD.MOV.U32 R14, RZ, RZ, RZ ;  /* 0x000000ffff0e7224 */ /* 0x000fc800078e00ff */
[----:B------:R-:W-:Y:S01]  /*0900*/  IMAD.HI.U32 R22, R15, R19, R14 ;  /* 0x000000130f167227 */ /* 0x000fe200078e000e */
[----:B------:R-:W-:Y:S02]  /*0910*/  IABS R19, R7 ;  /* 0x0000000700137213 */ /* 0x000fe40000000000 */
[----:B------:R-:W-:Y:S01]  /*0920*/  LOP3.LUT R14, R23, UR17, RZ, 0x3c, !PT ;  /* 0x00000011170e7c12 */ /* 0x000fe2000f8e3cff */
[----:B------:R-:W-:Y:S02]  /*0930*/  VIADD R15, R26, 0xffffffe ;  /* 0x0ffffffe1a0f7836 */ /* 0x000fe40000000000 */
[----:B------:R-:W-:Y:S01]  /*0940*/  IMAD.HI.U32 R20, R22, R19, RZ ;  /* 0x0000001316147227 */ /* 0x000fe200078e00ff */
[----:B------:R-:W-:-:S03]  /*0950*/  ISETP.GE.AND P0, PT, R14, RZ, PT ;  /* 0x000000ff0e00720c */ /* 0x000fc60003f06270 */
[----:B------:R-:W-:Y:S01]  /*0960*/  IMAD R25, R20, R25, R19 ;  /* 0x0000001914197224 */ /* 0x000fe200078e0213 */
[----:B------:R-:W1:Y:S01]  /*0970*/  F2I.FTZ.U32.TRUNC.NTZ R15, R15 ;  /* 0x0000000f000f7305 */ /* 0x000e62000021f000 */
[----:B------:R-:W-:-:S03]  /*0980*/  IMAD.MOV.U32 R14, RZ, RZ, RZ ;  /* 0x000000ffff0e7224 */ /* 0x000fc600078e00ff */
[----:B------:R-:W-:-:S05]  /*0990*/  ISETP.GT.U32.AND P6, PT, R6, R25, PT ;  /* 0x000000190600720c */ /* 0x000fca0003fc4070 */
[----:B------:R-:W-:-:S08]  /*09a0*/  @!P0 IADD3 R18, PT, PT, -R18, RZ, RZ ;  /* 0x000000ff12128210 */ /* 0x000fd00007ffe1ff */
[----:B------:R-:W-:Y:S01]  /*09b0*/  @!P6 IMAD.IADD R25, R25, 0x1, -R21 ;  /* 0x000000011919e824 */ /* 0x000fe200078e0a15 */
[----:B------:R-:W-:Y:S01]  /*09c0*/  LOP3.LUT R21, R7, UR17, RZ, 0x3c, !PT ;  /* 0x0000001107157c12 */ /* 0x000fe2000f8e3cff */
[----:B------:R-:W-:-:S03]  /*09d0*/  @!P6 VIADD R20, R20, 0x1 ;  /* 0x000000011414e836 */ /* 0x000fc60000000000 */
[----:B------:R-:W-:Y:S02]  /*09e0*/  ISETP.GE.U32.AND P4, PT, R25, R6, PT ;  /* 0x000000061900720c */ /* 0x000fe40003f86070 */
[----:B------:R-:W-:Y:S02]  /*09f0*/  ISETP.GE.AND P2, PT, R21, RZ, PT ;  /* 0x000000ff1500720c */ /* 0x000fe40003f46270 */
[----:B-1----:R-:W-:-:S05]  /*0a00*/  IADD3 R25, PT, PT, RZ, -R15, RZ ;  /* 0x8000000fff197210 */ /* 0x002fca0007ffe0ff */
[----:B------:R-:W-:-:S04]  /*0a10*/  IMAD R21, R25, R16, RZ ;  /* 0x0000001019157224 */ /* 0x000fc800078e02ff */
[----:B------:R-:W-:Y:S02]  /*0a20*/  @P4 VIADD R20, R20, 0x1 ;  /* 0x0000000114144836 */ /* 0x000fe40000000000 */
[----:B------:R-:W-:Y:S01]  /*0a30*/  IMAD.HI.U32 R14, R15, R21, R14 ;  /* 0x000000150f0e7227 */ /* 0x000fe200078e000e */
[----:B------:R-:W-:-:S03]  /*0a40*/  LOP3.LUT R15, RZ, UR17, RZ, 0x33, !PT ;  /* 0x00000011ff0f7c12 */ /* 0x000fc6000f8e33ff */
[----:B------:R-:W-:Y:S01]  /*0a50*/  @!P2 IMAD.MOV R20, RZ, RZ, -R20 ;  /* 0x000000ffff14a224 */ /* 0x000fe200078e0a14 */
[----:B------:R-:W-:-:S04]  /*0a60*/  SEL R18, R15, R18, !P3 ;  /* 0x000000120f127207 */ /* 0x000fc80005800000 */
[----:B------:R-:W-:Y:S02]  /*0a70*/  SEL R26, R15, R20, !P3 ;  /* 0x000000140f1a7207 */ /* 0x000fe40005800000 */
[----:B------:R-:W-:Y:S02]  /*0a80*/  IABS R15, R18 ;  /* 0x00000012000f7213 */ /* 0x000fe40000000000 */
[----:B------:R-:W-:Y:S02]  /*0a90*/  IABS R20, UR18 ;  /* 0x0000001200147c13 */ /* 0x000fe40008000000 */
[----:B------:R-:W-:Y:S01]  /*0aa0*/  IABS R21, R26 ;  /* 0x0000001a00157213 */ /* 0x000fe20000000000 */
[----:B------:R-:W-:-:S04]  /*0ab0*/  IMAD.HI.U32 R25, R14, R15, RZ ;  /* 0x0000000f0e197227 */ /* 0x000fc800078e00ff */
[----:B------:R-:W-:Y:S02]  /*0ac0*/  IMAD.MOV R20, RZ, RZ, -R20 ;  /* 0x000000ffff147224 */ /* 0x000fe400078e0a14 */
[----:B------:R-:W-:-:S04]  /*0ad0*/  IMAD.HI.U32 R14, R14, R21, RZ ;  /* 0x000000150e0e7227 */ /* 0x000fc800078e00ff */
[-C--:B------:R-:W-:Y:S02]  /*0ae0*/  IMAD R25, R25, R20.reuse, R15 ;  /* 0x0000001419197224 */ /* 0x080fe400078e020f */
[----:B------:R-:W-:Y:S01]  /*0af0*/  IMAD R21, R14, R20, R21 ;  /* 0x000000140e157224 */ /* 0x000fe200078e0215 */
[----:B------:R-:W-:Y:S02]  /*0b00*/  IABS R20, UR19 ;  /* 0x0000001300147c13 */ /* 0x000fe40008000000 */
[C---:B------:R-:W-:Y:S02]  /*0b10*/  ISETP.GT.U32.AND P0, PT, R16.reuse, R25, PT ;  /* 0x000000191000720c */ /* 0x040fe40003f04070 */
[----:B------:R-:W1:Y:S01]  /*0b20*/  I2F.RP R27, R20 ;  /* 0x00000014001b7306 */ /* 0x000e620000209400 */
[----:B------:R-:W-:-:S10]  /*0b30*/  ISETP.GT.U32.AND P2, PT, R16, R21, PT ;  /* 0x000000151000720c */ /* 0x000fd40003f44070 */
[----:B------:R-:W-:-:S03]  /*0b40*/  @!P0 IADD3 R25, PT, PT, R25, -R16, RZ ;  /* 0x8000001019198210 */ /* 0x000fc60007ffe0ff */
[----:B------:R-:W-:Y:S01]  /*0b50*/  @!P2 IMAD.IADD R21, R21, 0x1, -R16 ;  /* 0x000000011515a824 */ /* 0x000fe200078e0a10 */
[----:B-1----:R-:W1:Y:S01]  /*0b60*/  MUFU.RCP R27, R27 ;  /* 0x0000001b001b7308 */ /* 0x002e620000001000 */
[----:B------:R-:W-:Y:S02]  /*0b70*/  ISETP.GT.U32.AND P0, PT, R16, R25, PT ;  /* 0x000000191000720c */ /* 0x000fe40003f04070 */
[----:B------:R-:W-:Y:S01]  /*0b80*/  ISETP.GE.AND P2, PT, R18, RZ, PT ;  /* 0x000000ff1200720c */ /* 0x000fe20003f46270 */
[----:B------:R-:W-:Y:S01]  /*0b90*/  IMAD.MOV R18, RZ, RZ, -R18 ;  /* 0x000000ffff127224 */ /* 0x000fe200078e0a12 */
[----:B------:R-:W-:-:S03]  /*0ba0*/  ISETP.GT.U32.AND P3, PT, R16, R21, PT ;  /* 0x000000151000720c */ /* 0x000fc60003f64070 */
[----:B------:R-:W-:-:S06]  /*0bb0*/  IMAD R18, R18, UR17, R23 ;  /* 0x0000001112127c24 */ /* 0x000fcc000f8e0217 */
[----:B------:R-:W-:Y:S02]  /*0bc0*/  @!P0 IADD3 R25, PT, PT, R25, -R16, RZ ;  /* 0x8000001019198210 */ /* 0x000fe40007ffe0ff */
[----:B------:R-:W-:Y:S01]  /*0bd0*/  ISETP.NE.AND P0, PT, RZ, UR18, PT ;  /* 0x00000012ff007c0c */ /* 0x000fe2000bf05270 */
[----:B-1----:R-:W-:Y:S02]  /*0be0*/  VIADD R14, R27, 0xffffffe ;  /* 0x0ffffffe1b0e7836 */ /* 0x002fe40000000000 */
[----:B------:R-:W-:Y:S01]  /*0bf0*/  @!P3 IMAD.IADD R21, R21, 0x1, -R16 ;  /* 0x000000011515b824 */ /* 0x000fe200078e0a10 */
[----:B------:R-:W-:Y:S01]  /*0c00*/  ISETP.GE.AND P3, PT, R26, RZ, PT ;  /* 0x000000ff1a00720c */ /* 0x000fe20003f66270 */
[----:B------:R1:W2:Y:S01]  /*0c10*/  F2I.FTZ.U32.TRUNC.NTZ R15, R14 ;  /* 0x0000000e000f7305 */ /* 0x0002a2000021f000 */
[----:B------:R-:W-:Y:S01]  /*0c20*/  @!P2 IMAD.MOV R25, RZ, RZ, -R25 ;  /* 0x000000ffff19a224 */ /* 0x000fe200078e0a19 */
[----:B------:R-:W-:-:S04]  /*0c30*/  LOP3.LUT R16, RZ, UR18, RZ, 0x33, !PT ;  /* 0x00000012ff107c12 */ /* 0x000fc8000f8e33ff */
[----:B------:R-:W-:Y:S02]  /*0c40*/  SEL R16, R16, R25, !P0 ;  /* 0x0000001910107207 */ /* 0x000fe40004000000 */
[----:B-1----:R-:W-:-:S04]  /*0c50*/  LOP3.LUT R14, RZ, UR18, RZ, 0x33, !PT ;  /* 0x00000012ff0e7c12 */ /* 0x002fc8000f8e33ff */
[----:B------:R-:W-:Y:S01]  /*0c60*/  @!P3 IMAD.MOV R21, RZ, RZ, -R21 ;  /* 0x000000ffff15b224 */ /* 0x000fe200078e0a15 */
[----:B--2---:R-:W-:-:S04]  /*0c70*/  IADD3 R25, PT, PT, RZ, -R15, RZ ;  /* 0x8000000fff197210 */ /* 0x004fc80007ffe0ff */
[----:B------:R-:W-:Y:S01]  /*0c80*/  SEL R27, R14, R21, !P0 ;  /* 0x000000150e1b7207 */ /* 0x000fe20004000000 */
[----:B------:R-:W-:Y:S02]  /*0c90*/  IMAD.MOV.U32 R14, RZ, RZ, RZ ;  /* 0x000000ffff0e7224 */ /* 0x000fe400078e00ff */
[----:B------:R-:W-:-:S04]  /*0ca0*/  IMAD R25, R25, R20, RZ ;  /* 0x0000001419197224 */ /* 0x000fc800078e02ff */
[----:B------:R-:W-:Y:S01]  /*0cb0*/  IMAD.HI.U32 R14, R15, R25, R14 ;  /* 0x000000190f0e7227 */ /* 0x000fe200078e000e */
[----:B------:R-:W-:-:S04]  /*0cc0*/  IABS R15, UR19 ;  /* 0x00000013000f7c13 */ /* 0x000fc80008000000 */
[----:B------:R-:W-:Y:S01]  /*0cd0*/  IADD3 R28, PT, PT, RZ, -R15, RZ ;  /* 0x8000000fff1c7210 */ /* 0x000fe20007ffe0ff */
[----:B------:R-:W-:-:S04]  /*0ce0*/  IMAD.HI.U32 R21, R14, R17, RZ ;  /* 0x000000110e157227 */ /* 0x000fc800078e00ff */
[----:B------:R-:W-:Y:S02]  /*0cf0*/  IMAD R17, R21, R28, R17 ;  /* 0x0000001c15117224 */ /* 0x000fe400078e0211 */
[----:B------:R-:W-:Y:S02]  /*0d00*/  IMAD.MOV R15, RZ, RZ, -R15 ;  /* 0x000000ffff0f7224 */ /* 0x000fe400078e0a0f */
[----:B------:R-:W-:Y:S01]  /*0d10*/  IMAD.HI.U32 R28, R14, R19, RZ ;  /* 0x000000130e1c7227 */ /* 0x000fe200078e00ff */
[----:B------:R-:W-:Y:S02]  /*0d20*/  IABS R14, UR19 ;  /* 0x00000013000e7c13 */ /* 0x000fe40008000000 */
[----:B------:R-:W-:Y:S01]  /*0d30*/  ISETP.GT.U32.AND P4, PT, R20, R17, PT ;  /* 0x000000111400720c */ /* 0x000fe20003f84070 */
[----:B------:R-:W-:-:S05]  /*0d40*/  IMAD R19, R28, R15, R19 ;  /* 0x0000000f1c137224 */ /* 0x000fca00078e0213 */
[----:B------:R-:W-:-:S07]  /*0d50*/  ISETP.GT.U32.AND P2, PT, R14, R19, PT ;  /* 0x000000130e00720c */ /* 0x000fce0003f44070 */
[----:B------:R-:W-:Y:S02]  /*0d60*/  @!P4 IMAD.IADD R17, R17, 0x1, -R20 ;  /* 0x000000011111c824 */ /* 0x000fe400078e0a14 */
[----:B------:R-:W-:-:S03]  /*0d70*/  @!P4 VIADD R21, R21, 0x1 ;  /* 0x000000011515c836 */ /* 0x000fc60000000000 */
[----:B------:R-:W-:Y:S02]  /*0d80*/  ISETP.GE.U32.AND P3, PT, R17, R20, PT ;  /* 0x000000141100720c */ /* 0x000fe40003f66070 */
[-C--:B------:R-:W-:Y:S02]  /*0d90*/  @!P2 IADD3 R19, PT, PT, R19, -R14.reuse, RZ ;  /* 0x8000000e1313a210 */ /* 0x080fe40007ffe0ff */
[----:B------:R-:W-:Y:S02]  /*0da0*/  LOP3.LUT R17, R23, UR19, RZ, 0x3c, !PT ;  /* 0x0000001317117c12 */ /* 0x000fe4000f8e3cff */
[----:B------:R-:W-:Y:S02]  /*0db0*/  ISETP.GE.U32.AND P0, PT, R19, R14, PT ;  /* 0x0000000e1300720c */ /* 0x000fe40003f06070 */
[----:B------:R-:W1:Y:S01]  /*0dc0*/  LDC.64 R14, c[0x0][0x390] ;  /* 0x0000e400ff0e7b82 */ /* 0x000e620000000a00 */
[----:B------:R-:W-:Y:S02]  /*0dd0*/  ISETP.GE.AND P5, PT, R17, RZ, PT ;  /* 0x000000ff1100720c */ /* 0x000fe40003fa6270 */
[----:B------:R-:W-:-:S02]  /*0de0*/  LOP3.LUT R19, RZ, UR19, RZ, 0x33, !PT ;  /* 0x00000013ff137c12 */ /* 0x000fc4000f8e33ff */
[----:B------:R-:W-:Y:S01]  /*0df0*/  @P3 VIADD R21, R21, 0x1 ;  /* 0x0000000115153836 */ /* 0x000fe20000000000 */
[----:B------:R-:W-:Y:S02]  /*0e00*/  ISETP.NE.AND P3, PT, RZ, UR19, PT ;  /* 0x00000013ff007c0c */ /* 0x000fe4000bf65270 */
[----:B------:R-:W-:-:S05]  /*0e10*/  @!P2 IADD3 R28, PT, PT, R28, 0x1, RZ ;  /* 0x000000011c1ca810 */ /* 0x000fca0007ffe0ff */
[----:B------:R-:W-:Y:S01]  /*0e20*/  @P0 VIADD R28, R28, 0x1 ;  /* 0x000000011c1c0836 */ /* 0x000fe20000000000 */
[----:B------:R-:W-:-:S04]  /*0e30*/  @!P5 IADD3 R21, PT, PT, -R21, RZ, RZ ;  /* 0x000000ff1515d210 */ /* 0x000fc80007ffe1ff */
[----:B------:R-:W-:-:S05]  /*0e40*/  SEL R20, R19, R21, !P3 ;  /* 0x0000001513147207 */ /* 0x000fca0005800000 */
[----:B-1----:R-:W-:-:S04]  /*0e50*/  IMAD R17, R20, R15, R15 ;  /* 0x0000000f14117224 */ /* 0x002fc800078e020f */
[----:B------:R-:W-:Y:S01]  /*0e60*/  IMAD.IADD R17, R16, 0x1, R17 ;  /* 0x0000000110117824 */ /* 0x000fe200078e0211 */
[----:B------:R-:W-:-:S03]  /*0e70*/  LOP3.LUT R16, R7, UR19, RZ, 0x3c, !PT ;  /* 0x0000001307107c12 */ /* 0x000fc6000f8e3cff */
[----:B------:R-:W-:Y:S01]  /*0e80*/  IMAD R17, R17, R14, R14 ;  /* 0x0000000e11117224 */ /* 0x000fe200078e020e */
[----:B------:R-:W-:-:S04]  /*0e90*/  ISETP.GE.AND P4, PT, R16, RZ, PT ;  /* 0x000000ff1000720c */ /* 0x000fc80003f86270 */
[----:B------:R-:W-:-:S05]  /*0ea0*/  IADD3 R25, PT, PT, R18, 0x1, R17 ;  /* 0x0000000112197810 */ /* 0x000fca0007ffe011 */
[----:B------:R-:W-:-:S04]  /*0eb0*/  IMAD.WIDE R16, R25, 0x8, R8 ;  /* 0x0000000819107825 */ /* 0x000fc800078e0208 */
[----:B------:R-:W-:Y:S01]  /*0ec0*/  @!P4 IADD3 R28, PT, PT, -R28, RZ, RZ ;  /* 0x000000ff1c1cc210 */ /* 0x000fe20007ffe1ff */
[----:B0-----:R-:W2:Y:S03]  /*0ed0*/  LDG.E.64 R20, desc[UR12][R16.64+-0x8] ;  /* 0xfffff80c10147981 */ /* 0x001ea6000c1e1b00 */
[----:B------:R-:W-:Y:S02]  /*0ee0*/  SEL R28, R19, R28, !P3 ;  /* 0x0000001c131c7207 */ /* 0x000fe40005800000 */
[----:B------:R-:W2:Y:S02]  /*0ef0*/  LDG.E.64 R18, desc[UR12][R16.64+0x8] ;  /* 0x0000080c10127981 */ /* 0x000ea4000c1e1b00 */
[----:B--2---:R-:W-:Y:S01]  /*0f00*/  DADD R20, R18, R20 ;  /* 0x0000000012147229 */ /* 0x004fe20000000014 */
[----:B------:R-:W-:-:S06]  /*0f10*/  IMAD.WIDE R18, R14, 0x8, R16 ;  /* 0x000000080e127825 */ /* 0x000fcc00078e0210 */
[----:B------:R-:W2:Y:S02]  /*0f20*/  LDG.E.64 R18, desc[UR12][R18.64] ;  /* 0x0000000c12127981 */ /* 0x000ea4000c1e1b00 */
[----:B--2---:R-:W-:Y:S01]  /*0f30*/  DADD R18, R20, R18 ;  /* 0x0000000014127229 */ /* 0x004fe20000000012 */
[----:B------:R-:W-:-:S04]  /*0f40*/  IMAD.IADD R21, R25, 0x1, -R14 ;  /* 0x0000000119157824 */ /* 0x000fc800078e0a0e */
[----:B------:R-:W-:-:S06]  /*0f50*/  IMAD.WIDE R20, R21, 0x8, R8 ;  /* 0x0000000815147825 */ /* 0x000fcc00078e0208 */
[----:B------:R-:W2:Y:S01]  /*0f60*/  LDG.E.64 R20, desc[UR12][R20.64] ;  /* 0x0000000c14147981 */ /* 0x000ea2000c1e1b00 */
[----:B------:R-:W-:Y:S01]  /*0f70*/  IMAD R28, R28, R15, R15 ;  /* 0x0000000f1c1c7224 */ /* 0x000fe200078e020f */
[----:B------:R-:W-:Y:S01]  /*0f80*/  MOV R15, UR5 ;  /* 0x00000005000f7c02 */ /* 0x000fe20008000f00 */
[----:B--2---:R-:W-:-:S04]  /*0f90*/  DADD R18, R18, R20 ;  /* 0x0000000012127229 */ /* 0x004fc80000000014 */
[----:B------:R-:W-:-:S05]  /*0fa0*/  IMAD.WIDE R20, R15, 0x8, R16 ;  /* 0x000000080f147825 */ /* 0x000fca00078e0210 */
[----:B------:R-:W2:Y:S01]  /*0fb0*/  LDG.E.64 R16, desc[UR12][R20.64] ;  /* 0x0000000c14107981 */ /* 0x000ea2000c1e1b00 */
[----:B------:R-:W-:Y:S01]  /*0fc0*/  VIADD R15, R25, -UR5 ;  /* 0x80000005190f7c36 */ /* 0x000fe20008000000 */
[----:B--2---:R-:W-:-:S03]  /*0fd0*/  DADD R18, R18, R16 ;  /* 0x0000000012127229 */ /* 0x004fc60000000010 */
[----:B------:R-:W-:-:S06]  /*0fe0*/  IMAD.WIDE R16, R15, 0x8, R8 ;  /* 0x000000080f107825 */ /* 0x000fcc00078e0208 */
[----:B------:R-:W2:Y:S01]  /*0ff0*/  LDG.E.64 R16, desc[UR12][R16.64] ;  /* 0x0000000c10107981 */ /* 0x000ea2000c1e1b00 */
[----:B------:R-:W-:Y:S01]  /*1000*/  IADD3 R26, PT, PT, -R26, RZ, RZ ;  /* 0x000000ff1a1a7210 */ /* 0x000fe20007ffe1ff */
[----:B------:R-:W-:-:S04]  /*1010*/  IMAD.IADD R27, R27, 0x1, R28 ;  /* 0x000000011b1b7824 */ /* 0x000fc800078e021c */
[----:B------:R-:W-:Y:S02]  /*1020*/  IMAD R26, R26, UR17, R7 ;  /* 0x000000111a1a7c24 */ /* 0x000fe4000f8e0207 */
[----:B------:R-:W-:Y:S01]  /*1030*/  IMAD R15, R27, R14, R14 ;  /* 0x0000000e1b0f7224 */ /* 0x000fe200078e020e */
[----:B------:R-:W-:Y:S01]  /*1040*/  UMOV UR6, 0x55555555 ;  /* 0x5555555500067882 */ /* 0x000fe20000000000 */
[----:B------:R-:W-:-:S03]  /*1050*/  UMOV UR7, 0x3fc55555 ;  /* 0x3fc5555500077882 */ /* 0x000fc60000000000 */
[----:B------:R-:W-:Y:S01]  /*1060*/  IADD3 R15, PT, PT, R26, 0x1, R15 ;  /* 0x000000011a0f7810 */ /* 0x000fe20007ffe00f */
[----:B------:R-:W-:-:S04]  /*1070*/  IMAD.WIDE R20, R25, 0x8, R10 ;  /* 0x0000000819147825 */ /* 0x000fc800078e020a */
[----:B------:R-:W-:Y:S01]  /*1080*/  IMAD.WIDE R26, R15, 0x8, R8 ;  /* 0x000000080f1a7825 */ /* 0x000fe200078e0208 */
[----:B--2---:R-:W-:-:S08]  /*1090*/  DADD R18, R18, R16 ;  /* 0x0000000012127229 */ /* 0x004fd00000000010 */
[----:B------:R-:W-:-:S07]  /*10a0*/  DMUL R28, R18, UR6 ;  /* 0x00000006121c7c28 */ /* 0x000fce0008000000 */
[----:B------:R0:W-:Y:S04]  /*10b0*/  STG.E.64 desc[UR12][R20.64], R28 ;  /* 0x0000001c14007986 */ /* 0x0001e8000c101b0c */
[----:B------:R-:W2:Y:S04]  /*10c0*/  LDG.E.64 R18, desc[UR12][R26.64+-0x8] ;  /* 0xfffff80c1a127981 */ /* 0x000ea8000c1e1b00 */
[----:B0-----:R-:W2:Y:S01]  /*10d0*/  LDG.E.64 R20, desc[UR12][R26.64+0x8] ;  /* 0x0000080c1a147981 */ /* 0x001ea2000c1e1b00 */
[----:B------:R-:W-:-:S06]  /*10e0*/  IMAD.WIDE R16, R14, 0x8, R26 ;  /* 0x000000080e107825 */ /* 0x000fcc00078e021a */
[----:B------:R-:W3:Y:S01]  /*10f0*/  LDG.E.64 R16, desc[UR12][R16.64] ;  /* 0x0000000c10107981 */ /* 0x000ee2000c1e1b00 */
[----:B------:R-:W-:Y:S01]  /*1100*/  IADD3 R25, PT, PT, R15, -R14, RZ ;  /* 0x8000000e0f197210 */ /* 0x000fe20007ffe0ff */
[----:B--2---:R-:W-:-:S04]  /*1110*/  DADD R20, R20, R18 ;  /* 0x0000000014147229 */ /* 0x004fc80000000012 */
[----:B------:R-:W-:-:S04]  /*1120*/  IMAD.WIDE R18, R25, 0x8, R8 ;  /* 0x0000000819127825 */ /* 0x000fc800078e0208 */
[----:B------:R-:W-:Y:S02]  /*1130*/  IMAD.U32 R25, RZ, RZ, UR5 ;  /* 0x00000005ff197e24 */ /* 0x000fe4000f8e00ff */
[----:B------:R-:W2:Y:S02]  /*1140*/  LDG.E.64 R18, desc[UR12][R18.64] ;  /* 0x0000000c12127981 */ /* 0x000ea4000c1e1b00 */
[----:B------:R-:W-:Y:S01]  /*1150*/  IMAD.WIDE R28, R25, 0x8, R26 ;  /* 0x00000008191c7825 */ /* 0x000fe200078e021a */
[----:B------:R-:W-:-:S05]  /*1160*/  IADD3 R25, PT, PT, R15, -UR5, RZ ;  /* 0x800000050f197c10 */ /* 0x000fca000fffe0ff */
[----:B------:R-:W4:Y:S01]  /*1170*/  LDG.E.64 R28, desc[UR12][R28.64] ;  /* 0x0000000c1c1c7981 */ /* 0x000f22000c1e1b00 */
[----:B------:R-:W-:Y:S01]  /*1180*/  IMAD.WIDE R26, R25, 0x8, R8 ;  /* 0x00000008191a7825 */ /* 0x000fe200078e0208 */
[----:B---3--:R-:W-:-:S04]  /*1190*/  DADD R20, R20, R16 ;  /* 0x0000000014147229 */ /* 0x008fc80000000010 */
[----:B------:R-:W3:Y:S01]  /*11a0*/  LDG.E.64 R16, desc[UR12][R26.64] ;  /* 0x0000000c1a107981 */ /* 0x000ee2000c1e1b00 */
[----:B------:R-:W-:-:S04]  /*11b0*/  IMAD.WIDE R14, R15, 0x8, R10 ;  /* 0x000000080f0e7825 */ /* 0x000fc800078e020a */
[----:B------:R-:W-:-:S05]  /*11c0*/  VIADD R24, R24, 0x2 ;  /* 0x0000000218187836 */ /* 0x000fca0000000000 */
[----:B------:R-:W-:Y:S01]  /*11d0*/  ISETP.NE.AND P0, PT, R24, RZ, PT ;  /* 0x000000ff1800720c */ /* 0x000fe20003f05270 */
[----:B--2---:R-:W-:-:S08]  /*11e0*/  DADD R20, R20, R18 ;  /* 0x0000000014147229 */ /* 0x004fd00000000012 */
[----:B----4-:R-:W-:-:S08]  /*11f0*/  DADD R20, R20, R28 ;  /* 0x0000000014147229 */ /* 0x010fd0000000001c */
[----:B---3--:R-:W-:-:S08]  /*1200*/  DADD R16, R20, R16 ;  /* 0x0000000014107229 */ /* 0x008fd00000000010 */
[----:B------:R-:W-:-:S07]  /*1210*/  DMUL R16, R16, UR6 ;  /* 0x0000000610107c28 */ /* 0x000fce0008000000 */
[----:B------:R1:W-:Y:S01]  /*1220*/  STG.E.64 desc[UR12][R14.64], R16 ;  /* 0x000000100e007986 */ /* 0x0003e2000c101b0c */
[----:B------:R-:W-:Y:S01]  /*1230*/  MOV R20, UR8 ;  /* 0x0000000800147c02 */ /* 0x000fe20008000f00 */
[----:B------:R-:W-:-:S03]  /*1240*/  IMAD.U32 R18, RZ, RZ, UR8 ;  /* 0x00000008ff127e24 */ /* 0x000fc6000f8e00ff */
[----:B------:R-:W-:Y:S01]  /*1250*/  LEA R23, R20, R23, 0x1 ;  /* 0x0000001714177211 */ /* 0x000fe200078e08ff */
[----:B------:R-:W-:Y:S01]  /*1260*/  IMAD R7, R18, 0x2, R7 ;  /* 0x0000000212077824 */ /* 0x000fe200078e0207 */
[----:B------:R-:W-:Y:S06]  /*1270*/  @P0 BRA `(.L_x_5) ;  /* 0xfffffff400400947 */ /* 0x000fec000383ffff */
[----:B------:R-:W-:Y:S05]  /*1280*/  BSYNC.RECONVERGENT B2 ;  /* 0x0000000000027941 */ /* 0x000fea0003800200 */
.L_x_4:
[----:B-1----:R-:W-:-:S07]  /*1290*/  LOP3.LUT R17, R2, 0x7ffffffe, RZ, 0xc0, !PT ;  /* 0x7ffffffe02117812 */ /* 0x002fce00078ec0ff */
.L_x_3:
[----:B0-----:R-:W-:Y:S05]  /*12a0*/  BSYNC.RECONVERGENT B1 ;  /* 0x0000000000017941 */ /* 0x001fea0003800200 */
.L_x_2:
[----:B------:R-:W-:-:S04]  /*12b0*/  LOP3.LUT R6, R2, 0x1, RZ, 0xc0, !PT ;  /* 0x0000000102067812 */ /* 0x000fc800078ec0ff */
[----:B------:R-:W-:-:S13]  /*12c0*/  ISETP.NE.U32.AND P0, PT, R6, 0x1, PT ;  /* 0x000000010600780c */ /* 0x000fda0003f05070 */
[----:B------:R-:W-:Y:S05]  /*12d0*/  @P0 BRA `(.L_x_1) ;  /* 0x00000004009c0947 */ /* 0x000fea0003800000 */
[----:B------:R-:W-:Y:S01]  /*12e0*/  IABS R14, UR17 ;  /* 0x00000011000e7c13 */ /* 0x000fe20008000000 */
[----:B------:R-:W-:Y:S01]  /*12f0*/  IMAD R17, R17, UR16, R0 ;  /* 0x0000001011117c24 */ /* 0x000fe2000f8e0200 */
[----:B------:R-:W-:Y:S02]  /*1300*/  IABS R18, UR19 ;  /* 0x0000001300127c13 */ /* 0x000fe40008000000 */
[----:B------:R-:W0:Y:S01]  /*1310*/  I2F.RP R15, R14 ;  /* 0x0000000e000f7306 */ /* 0x000e220000209400 */
[----:B------:R-:W-:Y:S02]  /*1320*/  IABS R16, UR18 ;  /* 0x0000001200107c13 */ /* 0x000fe40008000000 */
[----:B------:R-:W-:Y:S02]  /*1330*/  IABS R20, UR17 ;  /* 0x0000001100147c13 */ /* 0x000fe40008000000 */
[----:B------:R-:W-:-:S03]  /*1340*/  ISETP.NE.AND P5, PT, RZ, UR19, PT ;  /* 0x00000013ff007c0c */ /* 0x000fc6000bfa5270 */
[----:B------:R-:W1:Y:S01]  /*1350*/  I2F.RP R23, R18 ;  /* 0x0000001200177306 */ /* 0x000e620000209400 */
[----:B------:R-:W-:-:S07]  /*1360*/  IMAD.MOV R21, RZ, RZ, -R20 ;  /* 0x000000ffff157224 */ /* 0x000fce00078e0a14 */
[----:B0-----:R-:W0:Y:S08]  /*1370*/  MUFU.RCP R15, R15 ;  /* 0x0000000f000f7308 */ /* 0x001e300000001000 */
[----:B------:R-:W2:Y:S08]  /*1380*/  I2F.RP R22, R16 ;  /* 0x0000001000167306 */ /* 0x000eb00000209400 */
[----:B-1----:R-:W-:Y:S01]  /*1390*/  MUFU.RCP R23, R23 ;  /* 0x0000001700177308 */ /* 0x002fe20000001000 */
[----:B0-----:R-:W-:-:S07]  /*13a0*/  IADD3 R6, PT, PT, R15, 0xffffffe, RZ ;  /* 0x0ffffffe0f067810 */ /* 0x001fce0007ffe0ff */
[----:B------:R0:W1:Y:S08]  /*13b0*/  F2I.FTZ.U32.TRUNC.NTZ R7, R6 ;  /* 0x0000000600077305 */ /* 0x000070000021f000 */
[----:B--2---:R-:W2:Y:S01]  /*13c0*/  MUFU.RCP R22, R22 ;  /* 0x0000001600167308 */ /* 0x004ea20000001000 */
[----:B0-----:R-:W-:Y:S01]  /*13d0*/  MOV R6, RZ ;  /* 0x000000ff00067202 */ /* 0x001fe20000000f00 */
[----:B-1----:R-:W-:-:S04]  /*13e0*/  IMAD.MOV R19, RZ, RZ, -R7 ;  /* 0x000000ffff137224 */ /* 0x002fc800078e0a07 */
[----:B------:R-:W-:Y:S01]  /*13f0*/  IMAD R15, R19, R14, RZ ;  /* 0x0000000e130f7224 */ /* 0x000fe200078e02ff */
[----:B------:R-:W-:-:S03]  /*1400*/  IABS R19, R17 ;  /* 0x0000001100137213 */ /* 0x000fc60000000000 */
[----:B------:R-:W-:Y:S01]  /*1410*/  IMAD.HI.U32 R6, R7, R15, R6 ;  /* 0x0000000f07067227 */ /* 0x000fe200078e0006 */
[----:B------:R-:W-:-:S03]  /*1420*/  IADD3 R7, PT, PT, R23, 0xffffffe, RZ ;  /* 0x0ffffffe17077810 */ /* 0x000fc60007ffe0ff */
[----:B--2---:R-:W-:Y:S02]  /*1430*/  VIADD R15, R22, 0xffffffe ;  /* 0x0ffffffe160f7836 */ /* 0x004fe40000000000 */
[----:B------:R-:W-:Y:S01]  /*1440*/  IMAD.HI.U32 R20, R6, R19, RZ ;  /* 0x0000001306147227 */ /* 0x000fe200078e00ff */
[----:B------:R-:W0:Y:S01]  /*1450*/  F2I.FTZ.U32.TRUNC.NTZ R7, R7 ;  /* 0x0000000700077305 */ /* 0x000e22000021f000 */
[----:B------:R-:W-:Y:S02]  /*1460*/  LOP3.LUT R6, R17, UR17, RZ, 0x3c, !PT ;  /* 0x0000001111067c12 */ /* 0x000fe4000f8e3cff */
[----:B------:R-:W-:Y:S02]  /*1470*/  IMAD R21, R20, R21, R19 ;  /* 0x0000001514157224 */ /* 0x000fe400078e0213 */
[----:B------:R-:W-:Y:S01]  /*1480*/  ISETP.GE.AND P3, PT, R6, RZ, PT ;  /* 0x000000ff0600720c */ /* 0x000fe20003f66270 */
[----:B------:R-:W-:Y:S02]  /*1490*/  IMAD.MOV.U32 R6, RZ, RZ, RZ ;  /* 0x000000ffff067224 */ /* 0x000fe400078e00ff */
[----:B------:R-:W-:Y:S01]  /*14a0*/  ISETP.GT.U32.AND P2, PT, R14, R21, PT ;  /* 0x000000150e00720c */ /* 0x000fe20003f44070 */
[----:B------:R-:W1:-:S12]  /*14b0*/  F2I.FTZ.U32.TRUNC.NTZ R15, R15 ;  /* 0x0000000f000f7305 */ /* 0x000e58000021f000 */
[-C--:B------:R-:W-:Y:S02]  /*14c0*/  @!P2 IADD3 R21, PT, PT, R21, -R14.reuse, RZ ;  /* 0x8000000e1515a210 */ /* 0x080fe40007ffe0ff */
[----:B------:R-:W-:Y:S02]  /*14d0*/  @!P2 IADD3 R20, PT, PT, R20, 0x1, RZ ;  /* 0x000000011414a810 */ /* 0x000fe40007ffe0ff */
[----:B------:R-:W-:Y:S01]  /*14e0*/  ISETP.GE.U32.AND P0, PT, R21, R14, PT ;  /* 0x0000000e1500720c */ /* 0x000fe20003f06070 */
[----:B0-----:R-:W-:Y:S01]  /*14f0*/  IMAD.MOV R21, RZ, RZ, -R7 ;  /* 0x000000ffff157224 */ /* 0x001fe200078e0a07 */
[----:B------:R-:W-:Y:S01]  /*1500*/  ISETP.NE.AND P2, PT, RZ, UR17, PT ;  /* 0x00000011ff007c0c */ /* 0x000fe2000bf45270 */
[----:B------:R-:W-:Y:S01]  /*1510*/  HFMA2 R14, -RZ, RZ, 0, 0 ;  /* 0x00000000ff0e7431 */ /* 0x000fe200000001ff */
[----:B-1----:R-:W-:Y:S01]  /*1520*/  IADD3 R23, PT, PT, RZ, -R15, RZ ;  /* 0x8000000fff177210 */ /* 0x002fe20007ffe0ff */
[----:B------:R-:W-:-:S04]  /*1530*/  IMAD R21, R21, R18, RZ ;  /* 0x0000001215157224 */ /* 0x000fc800078e02ff */
[----:B------:R-:W-:Y:S01]  /*1540*/  IMAD.HI.U32 R22, R7, R21, R6 ;  /* 0x0000001507167227 */ /* 0x000fe200078e0006 */
[----:B------:R-:W-:Y:S02]  /*1550*/  IABS R6, UR19 ;  /* 0x0000001300067c13 */ /* 0x000fe40008000000 */
[----:B------:R-:W-:Y:S01]  /*1560*/  IABS R21, UR18 ;  /* 0x0000001200157c13 */ /* 0x000fe20008000000 */
[----:B------:R-:W-:Y:S02]  /*1570*/  IMAD R7, R23, R16, RZ ;  /* 0x0000001017077224 */ /* 0x000fe400078e02ff */
[----:B------:R-:W-:Y:S02]  /*1580*/  @P0 VIADD R20, R20, 0x1 ;  /* 0x0000000114140836 */ /* 0x000fe40000000000 */
[----:B------:R-:W-:Y:S02]  /*1590*/  IMAD.MOV R23, RZ, RZ, -R6 ;  /* 0x000000ffff177224 */ /* 0x000fe400078e0a06 */
[----:B------:R-:W-:Y:S01]  /*15a0*/  IMAD.HI.U32 R6, R15, R7, R14 ;  /* 0x000000070f067227 */ /* 0x000fe200078e000e */
[----:B------:R-:W-:-:S02]  /*15b0*/  @!P3 IADD3 R20, PT, PT, -R20, RZ, RZ ;  /* 0x000000ff1414b210 */ /* 0x000fc40007ffe1ff */
[----:B------:R-:W-:Y:S01]  /*15c0*/  MOV R15, R23 ;  /* 0x00000017000f7202 */ /* 0x000fe20000000f00 */
[----:B------:R-:W-:Y:S01]  /*15d0*/  IMAD.HI.U32 R14, R22, R19, RZ ;  /* 0x00000013160e7227 */ /* 0x000fe200078e00ff */
[----:B------:R-:W-:-:S03]  /*15e0*/  @!P2 LOP3.LUT R20, RZ, UR17, RZ, 0x33, !PT ;  /* 0x00000011ff14ac12 */ /* 0x000fc6000f8e33ff */
[----:B------:R-:W-:Y:S01]  /*15f0*/  IMAD R19, R14, R15, R19 ;  /* 0x0000000f0e137224 */ /* 0x000fe200078e0213 */
[----:B------:R-:W-:Y:S01]  /*1600*/  IABS R7, R20 ;  /* 0x0000001400077213 */ /* 0x000fe20000000000 */
[----:B------:R-:W-:-:S03]  /*1610*/  IMAD.MOV R21, RZ, RZ, -R21 ;  /* 0x000000ffff157224 */ /* 0x000fc600078e0a15 */
[----:B------:R-:W-:Y:S01]  /*1620*/  ISETP.GT.U32.AND P4, PT, R18, R19, PT ;  /* 0x000000131200720c */ /* 0x000fe20003f84070 */
[----:B------:R-:W-:Y:S02]  /*1630*/  IMAD.MOV.U32 R15, RZ, RZ, R21 ;  /* 0x000000ffff0f7224 */ /* 0x000fe400078e0015 */
[----:B------:R-:W-:-:S04]  /*1640*/  IMAD.HI.U32 R6, R6, R7, RZ ;  /* 0x0000000706067227 */ /* 0x000fc800078e00ff */
[----:B------:R-:W-:Y:S01]  /*1650*/  IMAD R7, R6, R15, R7 ;  /* 0x0000000f06077224 */ /* 0x000fe200078e0207 */
[----:B------:R-:W-:-:S04]  /*1660*/  LOP3.LUT R6, R17, UR19, RZ, 0x3c, !PT ;  /* 0x0000001311067c12 */ /* 0x000fc8000f8e3cff */
[----:B------:R-:W-:Y:S02]  /*1670*/  ISETP.GT.U32.AND P0, PT, R16, R7, PT ;  /* 0x000000071000720c */ /* 0x000fe40003f04070 */
[-C--:B------:R-:W-:Y:S02]  /*1680*/  @!P4 IADD3 R19, PT, PT, R19, -R18.reuse, RZ ;  /* 0x800000121313c210 */ /* 0x080fe40007ffe0ff */
[----:B------:R-:W-:Y:S02]  /*1690*/  ISETP.GE.AND P2, PT, R6, RZ, PT ;  /* 0x000000ff0600720c */ /* 0x000fe40003f46270 */
[----:B------:R-:W-:Y:S02]  /*16a0*/  ISETP.GE.U32.AND P3, PT, R19, R18, PT ;  /* 0x000000121300720c */ /* 0x000fe40003f66070 */
[----:B------:R-:W0:Y:S01]  /*16b0*/  LDC.64 R18, c[0x0][0x390] ;  /* 0x0000e400ff127b82 */ /* 0x000e220000000a00 */
[----:B------:R-:W-:Y:S02]  /*16c0*/  @!P4 IADD3 R14, PT, PT, R14, 0x1, RZ ;  /* 0x000000010e0ec810 */ /* 0x000fe40007ffe0ff */
[----:B------:R-:W-:-:S02]  /*16d0*/  ISETP.NE.AND P4, PT, RZ, UR18, PT ;  /* 0x00000012ff007c0c */ /* 0x000fc4000bf85270 */
[----:B------:R-:W-:-:S05]  /*16e0*/  @!P0 IMAD.IADD R7, R7, 0x1, -R16 ;  /* 0x0000000107078824 */ /* 0x000fca00078e0a10 */
[----:B------:R-:W-:Y:S01]  /*16f0*/  ISETP.GT.U32.AND P0, PT, R16, R7, PT ;  /* 0x000000071000720c */ /* 0x000fe20003f04070 */
[----:B------:R-:W-:Y:S01]  /*1700*/  @P3 VIADD R14, R14, 0x1 ;  /* 0x000000010e0e3836 */ /* 0x000fe20000000000 */
[----:B------:R-:W-:Y:S01]  /*1710*/  ISETP.GE.AND P3, PT, R20, RZ, PT ;  /* 0x000000ff1400720c */ /* 0x000fe20003f66270 */
[----:B------:R-:W-:Y:S02]  /*1720*/  IMAD.MOV R20, RZ, RZ, -R20 ;  /* 0x000000ffff147224 */ /* 0x000fe400078e0a14 */
[----:B------:R-:W-:Y:S01]  /*1730*/  @!P2 IMAD.MOV R14, RZ, RZ, -R14 ;  /* 0x000000ffff0ea224 */ /* 0x000fe200078e0a0e */
[----:B------:R-:W-:Y:S01]  /*1740*/  @!P5 LOP3.LUT R14, RZ, UR19, RZ, 0x33, !PT ;  /* 0x00000013ff0edc12 */ /* 0x000fe2000f8e33ff */
[----:B------:R-:W-:-:S06]  /*1750*/  IMAD R20, R20, UR17, R17 ;  /* 0x0000001114147c24 */ /* 0x000fcc000f8e0211 */
[----:B------:R-:W-:Y:S01]  /*1760*/  @!P0 IADD3 R7, PT, PT, R7, -R16, RZ ;  /* 0x8000001007078210 */ /* 0x000fe20007ffe0ff */
[----:B0-----:R-:W-:-:S03]  /*1770*/  IMAD R14, R14, R19, R19 ;  /* 0x000000130e0e7224 */ /* 0x001fc600078e0213 */
[----:B------:R-:W-:Y:S02]  /*1780*/  @!P3 IADD3 R7, PT, PT, -R7, RZ, RZ ;  /* 0x000000ff0707b210 */ /* 0x000fe40007ffe1ff */
[----:B------:R-:W-:-:S04]  /*1790*/  @!P4 LOP3.LUT R7, RZ, UR18, RZ, 0x33, !PT ;  /* 0x00000012ff07cc12 */ /* 0x000fc8000f8e33ff */
[----:B------:R-:W-:-:S05]  /*17a0*/  IADD3 R7, PT, PT, R7, R14, RZ ;  /* 0x0000000e07077210 */ /* 0x000fca0007ffe0ff */
[----:B------:R-:W-:-:S05]  /*17b0*/  IMAD R7, R7, R18, R18 ;  /* 0x0000001207077224 */ /* 0x000fca00078e0212 */
[----:B------:R-:W-:-:S05]  /*17c0*/  IADD3 R25, PT, PT, R20, 0x1, R7 ;  /* 0x0000000114197810 */ /* 0x000fca0007ffe007 */
[----:B------:R-:W-:-:S05]  /*17d0*/  IMAD.WIDE R16, R25, 0x8, R8 ;  /* 0x0000000819107825 */ /* 0x000fca00078e0208 */
[----:B------:R-:W2:Y:S01]  /*17e0*/  LDG.E.64 R6, desc[UR12][R16.64+0x8] ;  /* 0x0000080c10067981 */ /* 0x000ea2000c1e1b00 */
[----:B------:R-:W-:-:S03]  /*17f0*/  IMAD.WIDE R26, R18, 0x8, R16 ;  /* 0x00000008121a7825 */ /* 0x000fc600078e0210 */
[----:B------:R-:W2:Y:S01]  /*1800*/  LDG.E.64 R14, desc[UR12][R16.64+-0x8] ;  /* 0xfffff80c100e7981 */ /* 0x000ea2000c1e1b00 */
[----:B------:R-:W-:-:S03]  /*1810*/  IMAD.IADD R21, R25, 0x1, -R18 ;  /* 0x0000000119157824 */ /* 0x000fc600078e0a12 */
[----:B------:R-:W3:Y:S01]  /*1820*/  LDG.E.64 R18, desc[UR12][R26.64] ;  /* 0x0000000c1a127981 */ /* 0x000ee2000c1e1b00 */
[----:B------:R-:W-:Y:S01]  /*1830*/  IMAD.WIDE R20, R21, 0x8, R8 ;  /* 0x0000000815147825 */ /* 0x000fe200078e0208 */
[----:B------:R-:W-:-:S05]  /*1840*/  MOV R23, UR5 ;  /* 0x0000000500177c02 */ /* 0x000fca0008000f00 */
[----:B------:R-:W4:Y:S01]  /*1850*/  LDG.E.64 R20, desc[UR12][R20.64] ;  /* 0x0000000c14147981 */ /* 0x000f22000c1e1b00 */
[----:B------:R-:W-:-:S04]  /*1860*/  IMAD.WIDE R22, R23, 0x8, R16 ;  /* 0x0000000817167825 */ /* 0x000fc800078e0210 */
[----:B------:R-:W-:Y:S02]  /*1870*/  VIADD R29, R25, -UR5 ;  /* 0x80000005191d7c36 */ /* 0x000fe40008000000 */
[----:B------:R-:W5:Y:S02]  /*1880*/  LDG.E.64 R22, desc[UR12][R22.64] ;  /* 0x0000000c16167981 */ /* 0x000f64000c1e1b00 */
[----:B------:R-:W-:-:S06]  /*1890*/  IMAD.WIDE R8, R29, 0x8, R8 ;  /* 0x000000081d087825 */ /* 0x000fcc00078e0208 */
[----:B------:R-:W5:Y:S01]  /*18a0*/  LDG.E.64 R8, desc[UR12][R8.64] ;  /* 0x0000000c08087981 */ /* 0x000f62000c1e1b00 */
[----:B------:R-:W-:Y:S01]  /*18b0*/  UMOV UR6, 0x55555555 ;  /* 0x5555555500067882 */ /* 0x000fe20000000000 */
[----:B------:R-:W-:Y:S01]  /*18c0*/  UMOV UR7, 0x3fc55555 ;  /* 0x3fc5555500077882 */ /* 0x000fe20000000000 */
[----:B--2---:R-:W-:Y:S01]  /*18d0*/  DADD R6, R6, R14 ;  /* 0x0000000006067229 */ /* 0x004fe2000000000e */
[----:B------:R-:W-:-:S07]  /*18e0*/  IMAD.WIDE R14, R25, 0x8, R10 ;  /* 0x00000008190e7825 */ /* 0x000fce00078e020a */
[----:B---3--:R-:W-:-:S08]  /*18f0*/  DADD R6, R6, R18 ;  /* 0x0000000006067229 */ /* 0x008fd00000000012 */
[----:B----4-:R-:W-:-:S08]  /*1900*/  DADD R6, R6, R20 ;  /* 0x0000000006067229 */ /* 0x010fd00000000014 */
[----:B-----5:R-:W-:-:S08]  /*1910*/  DADD R6, R6, R22 ;  /* 0x0000000006067229 */ /* 0x020fd00000000016 */
[----:B------:R-:W-:-:S08]  /*1920*/  DADD R6, R6, R8 ;  /* 0x0000000006067229 */ /* 0x000fd00000000008 */
[----:B------:R-:W-:-:S07]  /*1930*/  DMUL R6, R6, UR6 ;  /* 0x0000000606067c28 */ /* 0x000fce0008000000 */
[----:B------:R1:W-:Y:S04]  /*1940*/  STG.E.64 desc[UR12][R14.64], R6 ;  /* 0x000000060e007986 */ /* 0x0003e8000c101b0c */
.L_x_1:
[----:B0-----:R-:W-:Y:S05]  /*1950*/  BSYNC.RECONVERGENT B0 ;  /* 0x0000000000007941 */ /* 0x001fea0003800200 */
.L_x_0:
[----:B-1----:R-:W-:-:S05]  /*1960*/  CS2R.32 R6, SR_CgaSize ;  /* 0x0000000000067805 */ /* 0x002fca0000008a00 */
[----:B------:R-:W-:-:S06]  /*1970*/  IMAD R6, R6, -0xa0, RZ ;  /* 0xffffff6006067824 */ /* 0x000fcc00078e02ff */
[----:B------:R-:W0:Y:S01]  /*1980*/  LDC R6, c[0x0][R6+0x258] ;  /* 0x0000960006067b82 */ /* 0x000e220000000800 */
[----:B------:R-:W-:-:S05]  /*1990*/  CS2R.32 R7, SR_CgaSize ;  /* 0x0000000000077805 */ /* 0x000fca0000008a00 */
[----:B------:R-:W-:-:S06]  /*19a0*/  IMAD R7, R7, -0xa0, RZ ;  /* 0xffffff6007077824 */ /* 0x000fcc00078e02ff */
[----:B------:R-:W1:Y:S01]  /*19b0*/  LDC R7, c[0x0][R7+0x254] ;  /* 0x0000950007077b82 */ /* 0x000e620000000800 */
[----:B0-----:R-:W-:-:S04]  /*19c0*/  ISETP.NE.U32.AND P0, PT, R6, RZ, PT ;  /* 0x000000ff0600720c */ /* 0x001fc80003f05070 */
[----:B-1----:R-:W-:-:S13]  /*19d0*/  ISETP.NE.AND.EX P0, PT, R7, RZ, PT, P0 ;  /* 0x000000ff0700720c */ /* 0x002fda0003f05300 */
[----:B------:R-:W-:Y:S05]  /*19e0*/  @!P0 BRA `(.L_x_6) ;  /* 0x0000000000988947 */ /* 0x000fea0003800000 */
[----:B------:R-:W-:-:S03]  /*19f0*/  UMOV UR6, 0xffffffff ;  /* 0xffffffff00067882 */ /* 0x000fc60000000000 */
[----:B------:R-:W-:Y:S05]  /*1a00*/  BRA.DIV UR6, `(.L_x_7) ;  /* 0x0000000206947947 */ /* 0x000fea000b800000 */
[----:B------:R-:W-:Y:S06]  /*1a10*/  BAR.SYNC.DEFER_BLOCKING 0x0 ;  /* 0x0000000000007b1d */ /* 0x000fec0000010000 */
.L_x_15:
[----:B------:R-:W-:Y:S04]  /*1a20*/  BSSY B0, `(.L_x_8) ;  /* 0x0000017000007945 */ /* 0x000fe80003800000 */
[----:B------:R-:W-:Y:S05]  /*1a30*/  @P1 BRA `(.L_x_9) ;  /* 0x0000000000541947 */ /* 0x000fea0003800000 */
[----:B------:R-:W0:Y:S01]  /*1a40*/  S2R R9, SR_LANEID ;  /* 0x0000000000097919 */ /* 0x000e220000000000 */
[----:B------:R-:W-:Y:S02]  /*1a50*/  VOTEU.ANY UR6, UPT, PT ;  /* 0x0000000000067886 */ /* 0x000fe400038e0100 */
[----:B------:R-:W0:Y:S08]  /*1a60*/  FLO.U32 R14, UR6 ;  /* 0x00000006000e7d00 */ /* 0x000e3000080e0000 */
[----:B------:R-:W1:Y:S01]  /*1a70*/  POPC R8, UR6 ;  /* 0x0000000600087d09 */ /* 0x000e620008000000 */
[----:B0-----:R-:W-:Y:S01]  /*1a80*/  ISETP.EQ.U32.AND P0, PT, R14, R9, PT ;  /* 0x000000090e00720c */ /* 0x001fe20003f02070 */
[----:B-1----:R-:W-:-:S12]  /*1a90*/  IMAD R9, R8, UR4, RZ ;  /* 0x0000000408097c24 */ /* 0x002fd8000f8e02ff */
[----:B------:R-:W-:Y:S06]  /*1aa0*/  @P0 MEMBAR.ALL.GPU ;  /* 0x0000000000000992 */ /* 0x000fec000000a000 */
[----:B------:R-:W-:-:S00]  /*1ab0*/  @P0 ERRBAR ;  /* 0x00000000000009ab */ /* 0x000fc00000000000 */
[----:B------:R-:W-:Y:S06]  /*1ac0*/  @P0 CGAERRBAR ;  /* 0x00000000000005ab */ /* 0x000fec0000000000 */
[----:B------:R-:W2:Y:S01]  /*1ad0*/  @P0 ATOM.E.ADD.STRONG.GPU PT, R9, desc[UR12][R6.64+0x4], R9 ;  /* 0x800004090609098a */ /* 0x000ea200081ef10c */
[----:B------:R-:W0:Y:S02]  /*1ae0*/  S2R R15, SR_LTMASK ;  /* 0x00000000000f7919 */ /* 0x000e240000003900 */
[----:B0-----:R-:W-:-:S06]  /*1af0*/  LOP3.LUT R15, R15, UR6, RZ, 0xc0, !PT ;  /* 0x000000060f0f7c12 */ /* 0x001fcc000f8ec0ff */
[----:B------:R-:W0:Y:S01]  /*1b00*/  POPC R15, R15 ;  /* 0x0000000f000f7309 */ /* 0x000e220000000000 */
[----:B--2---:R-:W0:Y:S02]  /*1b10*/  SHFL.IDX PT, R8, R9, R14, 0x1f ;  /* 0x00001f0e09087589 */ /* 0x004e2400000e0000 */
[----:B0-----:R-:W-:-:S07]  /*1b20*/  IMAD R8, R15, UR4, R8 ;  /* 0x000000040f087c24 */ /* 0x001fce000f8e0208 */
.L_x_10:
[----:B------:R-:W2:Y:S04]  /*1b30*/  LD.E.STRONG.GPU R9, desc[UR12][R6.64+0x4] ;  /* 0x0000040c06097980 */ /* 0x000ea8000c10f900 */
[----:B--2---:R-:W-:Y:S01]  /*1b40*/  CCTL.IVALL ;  /* 0x00000000ff00798f */ /* 0x004fe20002000000 */
[----:B------:R-:W-:Y:S05]  /*1b50*/  YIELD ;  /* 0x0000000000007946 */ /* 0x000fea0003800000 */
[----:B------:R-:W-:-:S04]  /*1b60*/  LOP3.LUT R9, R9, R8, RZ, 0x3c, !PT ;  /* 0x0000000809097212 */ /* 0x000fc800078e3cff */
[----:B------:R-:W-:-:S13]  /*1b70*/  ISETP.GT.AND P0, PT, R9, -0x1, PT ;  /* 0xffffffff0900780c */ /* 0x000fda0003f04270 */
[----:B------:R-:W-:Y:S05]  /*1b80*/  @P0 BRA `(.L_x_10) ;  /* 0xfffffffc00e80947 */ /* 0x000fea000383ffff */
.L_x_9:
[----:B------:R-:W-:Y:S05]  /*1b90*/  BSYNC B0 ;  /* 0x0000000000007941 */ /* 0x000fea0003800000 */
.L_x_8:
[----:B------:R-:W-:-:S03]  /*1ba0*/  UMOV UR6, 0xffffffff ;  /* 0xffffffff00067882 */ /* 0x000fc60000000000 */
[----:B------:R-:W-:Y:S05]  /*1bb0*/  BRA.DIV UR6, `(.L_x_11) ;  /* 0x0000000206587947 */ /* 0x000fea000b800000 */
[----:B------:R-:W-:Y:S06]  /*1bc0*/  BAR.SYNC.DEFER_BLOCKING 0x0 ;  /* 0x0000000000007b1d */ /* 0x000fec0000010000 */
.L_x_18:
[C---:B------:R-:W-:Y:S01]  /*1bd0*/  ISETP.GT.U32.AND P0, PT, R5.reuse, 0x1, PT ;  /* 0x000000010500780c */ /* 0x040fe20003f04070 */
[----:B------:R-:W-:Y:S01]  /*1be0*/  IMAD.MOV.U32 R9, RZ, RZ, R11 ;  /* 0x000000ffff097224 */ /* 0x000fe200078e000b */
[----:B------:R-:W-:Y:S01]  /*1bf0*/  MOV R8, R10 ;  /* 0x0000000a00087202 */ /* 0x000fe20000000f00 */
[----:B------:R-:W-:Y:S01]  /*1c00*/  IMAD.MOV.U32 R10, RZ, RZ, R12 ;  /* 0x000000ffff0a7224 */ /* 0x000fe200078e000c */
[----:B------:R-:W-:Y:S02]  /*1c10*/  IADD3 R5, PT, PT, R5, -0x1, RZ ;  /* 0xffffffff05057810 */ /* 0x000fe40007ffe0ff */
[----:B------:R-:W-:-:S07]  /*1c20*/  MOV R11, R13 ;  /* 0x0000000d000b7202 */ /* 0x000fce0000000f00 */
[----:B------:R-:W-:Y:S05]  /*1c30*/  @P0 BRA `(.L_x_12) ;  /* 0xffffffe800740947 */ /* 0x000fea000383ffff */
[----:B------:R-:W-:Y:S05]  /*1c40*/  EXIT ;  /* 0x000000000000794d */ /* 0x000fea0003800000 */
.L_x_6:
[----:B------:R-:W-:Y:S05]  /*1c50*/  BPT.TRAP 0x1 ;  /* 0x000000040000795c */ /* 0x000fea0000300000 */
.L_x_7:
[----:B------:R-:W-:Y:S01]  /*1c60*/  HFMA2 R14, -RZ, RZ, 0, 0 ;  /* 0x00000000ff0e7431 */ /* 0x000fe200000001ff */
[----:B------:R-:W-:Y:S01]  /*1c70*/  BSSY B0, `(.L_x_13) ;  /* 0x0000009000007945 */ /* 0x000fe20003800000 */
[----:B------:R-:W-:Y:S02]  /*1c80*/  IMAD.MOV.U32 R9, RZ, RZ, 0x0 ;  /* 0x00000000ff097424 */ /* 0x000fe400078e00ff */
[----:B------:R-:W-:-:S07]  /*1c90*/  IMAD.MOV.U32 R8, RZ, RZ, -0x1 ;  /* 0xffffffffff087424 */ /* 0x000fce00078e00ff */
[----:B------:R-:W-:Y:S05]  /*1ca0*/  WARPSYNC.COLLECTIVE.ALL `(.L_x_14) ;  /* 0x0000000000147948 */ /* 0x000fea0003c00000 */
[----:B------:R-:W-:-:S04]  /*1cb0*/  SHF.L.U32 R14, R14, 0x10, RZ ;  /* 0x000000100e0e7819 */ /* 0x000fc800000006ff */
[----:B------:R-:W-:-:S05]  /*1cc0*/  LOP3.LUT R14, R14, 0xf, R9, 0xf8, !PT ;  /* 0x0000000f0e0e7812 */ /* 0x000fca00078ef809 */
[----:B------:R0:W-:Y:S02]  /*1cd0*/  BAR.SYNC.DEFER_BLOCKING R14, R14 ;  /* 0x0000000e0000731d */ /* 0x0001e40000010000 */
[----:B0-----:R-:W-:-:S04]  /*1ce0*/  SHF.R.U32 R14, R14, 0x10, RZ ;  /* 0x000000100e0e7819 */ /* 0x001fc800000016ff */
[----:B------:R-:W-:Y:S05]  /*1cf0*/  ENDCOLLECTIVE ;  /* 0x000000000000791b */ /* 0x000fea0003800000 */
.L_x_14:
[----:B------:R-:W-:Y:S05]  /*1d00*/  BSYNC B0 ;  /* 0x0000000000007941 */ /* 0x000fea0003800000 */
.L_x_13:
[----:B------:R-:W-:Y:S05]  /*1d10*/  BRA `(.L_x_15) ;  /* 0xfffffffc00407947 */ /* 0x000fea000383ffff */
.L_x_11:
[----:B------:R-:W-:Y:S01]  /*1d20*/  BSSY B0, `(.L_x_16) ;  /* 0x000000a000007945 */ /* 0x000fe20003800000 */
[----:B------:R-:W-:Y:S01]  /*1d30*/  MOV R9, 0x0 ;  /* 0x0000000000097802 */ /* 0x000fe20000000f00 */
[----:B------:R-:W-:Y:S01]  /*1d40*/  IMAD.MOV.U32 R14, RZ, RZ, 0x0 ;  /* 0x00000000ff0e7424 */ /* 0x000fe200078e00ff */
[----:B------:R-:W-:-:S07]  /*1d50*/  MOV R8, 0xffffffff ;  /* 0xffffffff00087802 */ /* 0x000fce0000000f00 */
[----:B------:R-:W-:Y:S05]  /*1d60*/  WARPSYNC.COLLECTIVE.ALL `(.L_x_17) ;  /* 0x0000000000147948 */ /* 0x000fea0003c00000 */
[----:B------:R-:W-:-:S04]  /*1d70*/  SHF.L.U32 R14, R14, 0x10, RZ ;  /* 0x000000100e0e7819 */ /* 0x000fc800000006ff */
[----:B------:R-:W-:-:S05]  /*1d80*/  LOP3.LUT R14, R14, 0xf, R9, 0xf8, !PT ;  /* 0x0000000f0e0e7812 */ /* 0x000fca00078ef809 */
[----:B------:R0:W-:Y:S02]  /*1d90*/  BAR.SYNC.DEFER_BLOCKING R14, R14 ;  /* 0x0000000e0000731d */ /* 0x0001e40000010000 */
[----:B0-----:R-:W-:-:S04]  /*1da0*/  SHF.R.U32 R14, R14, 0x10, RZ ;  /* 0x000000100e0e7819 */ /* 0x001fc800000016ff */
[----:B------:R-:W-:Y:S05]  /*1db0*/  ENDCOLLECTIVE ;  /* 0x000000000000791b */ /* 0x000fea0003800000 */
.L_x_17:
[----:B------:R-:W-:Y:S05]  /*1dc0*/  BSYNC B0 ;  /* 0x0000000000007941 */ /* 0x000fea0003800000 */
.L_x_16:
[----:B------:R-:W-:Y:S05]  /*1dd0*/  BRA `(.L_x_18) ;  /* 0xfffffffc007c7947 */ /* 0x000fea000383ffff */
.L_x_19:
[----:B------:R-:W-:-:S00]  /*1de0*/  BRA `(.L_x_19) ;  /* 0xfffffffc00fc7947 */ /* 0x000fc0000383ffff */
[----:B------:R-:W-:-:S00]  /*1df0*/  NOP ;  /* 0x0000000000007918 */ /* 0x000fc00000000000 */
        /* <DEDUP_REMOVED lines=8> */
.L_x_20:


//--------------------- .nv.shared.reserved.0     --------------------------
	.section	.nv.shared.reserved.0,"aw",@nobits
	.weak		__nv_reservedSMEM_offset_0_alias
	.size		__nv_reservedSMEM_offset_0_alias, 0, 64
	.other		__nv_reservedSMEM_offset_0_alias,@"STO_CUDA_RESERVED_SHARED STV_DEFAULT"
__nv_reservedSMEM_offset_0_alias:
	.zero		0
	.zero		64


//--------------------- .nv.constant0._Z6jacobiPdS_iiii --------------------------
	.section	.nv.constant0._Z6jacobiPdS_iiii,"a",@progbits
	.sectionflags	@""
	.align	4
.nv.constant0._Z6jacobiPdS_iiii:
	.zero		928


//--------------------- SYMBOLS --------------------------

	.type		.nv.reservedSmem.offset0,@object
	.size		.nv.reservedSmem.offset0,0x4
